	.target	sm_100a

	.elftype	@"ET_EXEC"


//--------------------- .note.nv.tkinfo           --------------------------
	.section	.note.nv.tkinfo,"",@"SHT_NOTE"
	.sectionflags	@"SHF_NOTE_NV_TKINFO"
	.tkinfo
        /*0018*/ 	.word	0x00000002
        /*0030*/ 	.string	""
        /*0030*/ 	.string	"ptxas"
        /*0030*/ 	.string	"Cuda compilation tools, release 13.0, V13.0.88"
        /*0030*/ 	.string	"Build cuda_13.0.r13.0/compiler.36424714_0"
        /*0030*/ 	.string	"-arch sm_100a -m 64 "



//--------------------- .note.nv.cuinfo           --------------------------
	.section	.note.nv.cuinfo,"",@"SHT_NOTE"
	.sectionflags	@"SHF_NOTE_NV_CUINFO"
        /*0018*/ 	.short	0x0002
        /*001a*/ 	.short	0x0064
        /*001c*/ 	.short	0x0082
	.zero		2


//--------------------- .nv.info                  --------------------------
	.section	.nv.info,"",@"SHT_CUDA_INFO"
	.align	4


	//----- nvinfo : EIATTR_REGCOUNT
	.align		4
        /*0000*/ 	.byte	0x04, 0x2f
        /*0002*/ 	.short	(.L_19 - .L_18)
	.align		4
.L_18:
        /*0004*/ 	.word	index@(_ZN7cutlass13device_kernelINS_4gemm6kernel13GemmUniversalIN4cute5tupleIJiiiiEEENS1_10collective13CollectiveMmaINS1_35MainloopSm100TmaUmmaWarpSpecializedILi3ELi2ELi4ENS5_IJNS4_1CILi2EEENSA_ILi1EEESC_EEEEENS5_IJNSA_ILi128EEESF_SF_EEENS_10tfloat32_tENS5_IJlSC_lEEESH_SI_NS4_8TiledMMAINS4_8MMA_AtomIJNS4_23SM100_MMA_TF32_2x1SM_SSISH_SH_fLi128ELi128ELNS4_4UMMA5MajorE0ELSN_0ELNSM_7ScaleInE0ELSO_0EEEEEENS4_6LayoutINS5_IJSC_SC_SC_EEENS5_IJNSA_ILi0EEEST_ST_EEEEENS5_IJNS4_10UnderscoreESW_SW_EEEEENS4_18SM100_TMA_2SM_LOADENS4_14ComposedLayoutINS4_7SwizzleILi3ELi4ELi3EEENS4_18smem_ptr_flag_bitsILi32EEENSR_INS5_IJNSA_ILi8EEENSA_ILi32EEEEEENS5_IJS16_SC_EEEEEEEvNS4_8identityESZ_S1A_vS1B_EENS_8epilogue10collective18CollectiveEpilogueINS1D_23Sm100TmaWarpSpecializedILi4ELi2ELi16ELb1ELb0EEEJNS5_IJNSA_ILi64EEESF_SF_EEENS5_IJNSR_IS1I_SC_EENSR_INS5_IJNSA_ILi16EEESB_EEENS5_IJSC_S1I_EEEEEEEESH_SI_SH_SI_NS1D_6fusion15FusionCallbacksIS1H_NS1Q_17LinearCombinationISH_fSH_fLNS_15FloatRoundStyleE2EEES1J_S1P_JEEENS4_5SM1004TMEM4LOAD26SM100_TMEM_LOAD_32dp32b16xENS4_13SM90_TMA_LOADENS10_INS11_ILi2ELi4ELi3EEES14_NSR_INS5_IJS15_S1L_EEENS5_IJS1L_SC_EEEEEEENS4_39AutoVectorizingCopyWithAssumedAlignmentILi128EEENS4_14SM90_TMA_STOREES25_S27_S27_EEEvvEEEEvNT_6ParamsE)
        /*0008*/ 	.word	0x00000060


	//----- nvinfo : EIATTR_FRAME_SIZE
	.align		4
.L_19:
        /*000c*/ 	.byte	0x04, 0x11
        /*000e*/ 	.short	(.L_21 - .L_20)
	.align		4
.L_20:
        /*0010*/ 	.word	index@($__internal_2_$__cuda_sm10x_tcgen05_guardrail_trap_unallocated_columns_being_dealloced)
        /*0014*/ 	.word	0x00000000


	//----- nvinfo : EIATTR_FRAME_SIZE
	.align		4
.L_21:
        /*0018*/ 	.byte	0x04, 0x11
        /*001a*/ 	.short	(.L_23 - .L_22)
	.align		4
.L_22:
        /*001c*/ 	.word	index@($__internal_1_$__cuda_sm10x_tcgen05_guardrail_trap_phase_invalid_during_alloc)
        /*0020*/ 	.word	0x00000000


	//----- nvinfo : EIATTR_FRAME_SIZE
	.align		4
.L_23:
        /*0024*/ 	.byte	0x04, 0x11
        /*0026*/ 	.short	(.L_25 - .L_24)
	.align		4
.L_24:
        /*0028*/ 	.word	index@($__internal_0_$__cuda_sm10x_tcgen05_guardrail_trap_col_being_dealloced_not_returned_by_alloc)
        /*002c*/ 	.word	0x00000000


	//----- nvinfo : EIATTR_FRAME_SIZE
	.align		4
.L_25:
        /*0030*/ 	.byte	0x04, 0x11
        /*0032*/ 	.short	(.L_27 - .L_26)
	.align		4
.L_26:
        /*0034*/ 	.word	index@(_ZN7cutlass13device_kernelINS_4gemm6kernel13GemmUniversalIN4cute5tupleIJiiiiEEENS1_10collective13CollectiveMmaINS1_35MainloopSm100TmaUmmaWarpSpecializedILi3ELi2ELi4ENS5_IJNS4_1CILi2EEENSA_ILi1EEESC_EEEEENS5_IJNSA_ILi128EEESF_SF_EEENS_10tfloat32_tENS5_IJlSC_lEEESH_SI_NS4_8TiledMMAINS4_8MMA_AtomIJNS4_23SM100_MMA_TF32_2x1SM_SSISH_SH_fLi128ELi128ELNS4_4UMMA5MajorE0ELSN_0ELNSM_7ScaleInE0ELSO_0EEEEEENS4_6LayoutINS5_IJSC_SC_SC_EEENS5_IJNSA_ILi0EEEST_ST_EEEEENS5_IJNS4_10UnderscoreESW_SW_EEEEENS4_18SM100_TMA_2SM_LOADENS4_14ComposedLayoutINS4_7SwizzleILi3ELi4ELi3EEENS4_18smem_ptr_flag_bitsILi32EEENSR_INS5_IJNSA_ILi8EEENSA_ILi32EEEEEENS5_IJS16_SC_EEEEEEEvNS4_8identityESZ_S1A_vS1B_EENS_8epilogue10collective18CollectiveEpilogueINS1D_23Sm100TmaWarpSpecializedILi4ELi2ELi16ELb1ELb0EEEJNS5_IJNSA_ILi64EEESF_SF_EEENS5_IJNSR_IS1I_SC_EENSR_INS5_IJNSA_ILi16EEESB_EEENS5_IJSC_S1I_EEEEEEEESH_SI_SH_SI_NS1D_6fusion15FusionCallbacksIS1H_NS1Q_17LinearCombinationISH_fSH_fLNS_15FloatRoundStyleE2EEES1J_S1P_JEEENS4_5SM1004TMEM4LOAD26SM100_TMEM_LOAD_32dp32b16xENS4_13SM90_TMA_LOADENS10_INS11_ILi2ELi4ELi3EEES14_NSR_INS5_IJS15_S1L_EEENS5_IJS1L_SC_EEEEEEENS4_39AutoVectorizingCopyWithAssumedAlignmentILi128EEENS4_14SM90_TMA_STOREES25_S27_S27_EEEvvEEEEvNT_6ParamsE)
        /*0038*/ 	.word	0x00000000


	//----- nvinfo : EIATTR_MIN_STACK_SIZE
	.align		4
.L_27:
        /*003c*/ 	.byte	0x04, 0x12
        /*003e*/ 	.short	(.L_29 - .L_28)
	.align		4
.L_28:
        /*0040*/ 	.word	index@(_ZN7cutlass13device_kernelINS_4gemm6kernel13GemmUniversalIN4cute5tupleIJiiiiEEENS1_10collective13CollectiveMmaINS1_35MainloopSm100TmaUmmaWarpSpecializedILi3ELi2ELi4ENS5_IJNS4_1CILi2EEENSA_ILi1EEESC_EEEEENS5_IJNSA_ILi128EEESF_SF_EEENS_10tfloat32_tENS5_IJlSC_lEEESH_SI_NS4_8TiledMMAINS4_8MMA_AtomIJNS4_23SM100_MMA_TF32_2x1SM_SSISH_SH_fLi128ELi128ELNS4_4UMMA5MajorE0ELSN_0ELNSM_7ScaleInE0ELSO_0EEEEEENS4_6LayoutINS5_IJSC_SC_SC_EEENS5_IJNSA_ILi0EEEST_ST_EEEEENS5_IJNS4_10UnderscoreESW_SW_EEEEENS4_18SM100_TMA_2SM_LOADENS4_14ComposedLayoutINS4_7SwizzleILi3ELi4ELi3EEENS4_18smem_ptr_flag_bitsILi32EEENSR_INS5_IJNSA_ILi8EEENSA_ILi32EEEEEENS5_IJS16_SC_EEEEEEEvNS4_8identityESZ_S1A_vS1B_EENS_8epilogue10collective18CollectiveEpilogueINS1D_23Sm100TmaWarpSpecializedILi4ELi2ELi16ELb1ELb0EEEJNS5_IJNSA_ILi64EEESF_SF_EEENS5_IJNSR_IS1I_SC_EENSR_INS5_IJNSA_ILi16EEESB_EEENS5_IJSC_S1I_EEEEEEEESH_SI_SH_SI_NS1D_6fusion15FusionCallbacksIS1H_NS1Q_17LinearCombinationISH_fSH_fLNS_15FloatRoundStyleE2EEES1J_S1P_JEEENS4_5SM1004TMEM4LOAD26SM100_TMEM_LOAD_32dp32b16xENS4_13SM90_TMA_LOADENS10_INS11_ILi2ELi4ELi3EEES14_NSR_INS5_IJS15_S1L_EEENS5_IJS1L_SC_EEEEEEENS4_39AutoVectorizingCopyWithAssumedAlignmentILi128EEENS4_14SM90_TMA_STOREES25_S27_S27_EEEvvEEEEvNT_6ParamsE)
        /*0044*/ 	.word	0x00000000
.L_29:


//--------------------- .nv.compat                --------------------------
	.section	.nv.compat,"",@"SHT_CUDA_COMPAT_INFO"
	.align	4
        /*0000*/ 	.byte	0x02, 0x09, 0x01, 0x00, 0x02, 0x02, 0x02, 0x00, 0x02, 0x05, 0x05, 0x00, 0x03, 0x07, 0x01, 0x01
        /*0010*/ 	.byte	0x02, 0x03, 0x01, 0x00, 0x02, 0x06, 0x01, 0x00, 0x04, 0x0b, 0x08, 0x00, 0x09, 0x00, 0x00, 0x00
        /*0020*/ 	.byte	0x00, 0x00, 0x00, 0x00


//--------------------- .nv.info._ZN7cutlass13device_kernelINS_4gemm6kernel13GemmUniversalIN4cute5tupleIJiiiiEEENS1_10collective13CollectiveMmaINS1_35MainloopSm100TmaUmmaWarpSpecializedILi3ELi2ELi4ENS5_IJNS4_1CILi2EEENSA_ILi1EEESC_EEEEENS5_IJNSA_ILi128EEESF_SF_EEENS_10tfloat32_tENS5_IJlSC_lEEESH_SI_NS4_8TiledMMAINS4_8MMA_AtomIJNS4_23SM100_MMA_TF32_2x1SM_SSISH_SH_fLi128ELi128ELNS4_4UMMA5MajorE0ELSN_0ELNSM_7ScaleInE0ELSO_0EEEEEENS4_6LayoutINS5_IJSC_SC_SC_EEENS5_IJNSA_ILi0EEEST_ST_EEEEENS5_IJNS4_10UnderscoreESW_SW_EEEEENS4_18SM100_TMA_2SM_LOADENS4_14ComposedLayoutINS4_7SwizzleILi3ELi4ELi3EEENS4_18smem_ptr_flag_bitsILi32EEENSR_INS5_IJNSA_ILi8EEENSA_ILi32EEEEEENS5_IJS16_SC_EEEEEEEvNS4_8identityESZ_S1A_vS1B_EENS_8epilogue10collective18CollectiveEpilogueINS1D_23Sm100TmaWarpSpecializedILi4ELi2ELi16ELb1ELb0EEEJNS5_IJNSA_ILi64EEESF_SF_EEENS5_IJNSR_IS1I_SC_EENSR_INS5_IJNSA_ILi16EEESB_EEENS5_IJSC_S1I_EEEEEEEESH_SI_SH_SI_NS1D_6fusion15FusionCallbacksIS1H_NS1Q_17LinearCombinationISH_fSH_fLNS_15FloatRoundStyleE2EEES1J_S1P_JEEENS4_5SM1004TMEM4LOAD26SM100_TMEM_LOAD_32dp32b16xENS4_13SM90_TMA_LOADENS10_INS11_ILi2ELi4ELi3EEES14_NSR_INS5_IJS15_S1L_EEENS5_IJS1L_SC_EEEEEEENS4_39AutoVectorizingCopyWithAssumedAlignmentILi128EEENS4_14SM90_TMA_STOREES25_S27_S27_EEEvvEEEEvNT_6ParamsE --------------------------
	.section	.nv.info._ZN7cutlass13device_kernelINS_4gemm6kernel13GemmUniversalIN4cute5tupleIJiiiiEEENS1_10collective13CollectiveMmaINS1_35MainloopSm100TmaUmmaWarpSpecializedILi3ELi2ELi4ENS5_IJNS4_1CILi2EEENSA_ILi1EEESC_EEEEENS5_IJNSA_ILi128EEESF_SF_EEENS_10tfloat32_tENS5_IJlSC_lEEESH_SI_NS4_8TiledMMAINS4_8MMA_AtomIJNS4_23SM100_MMA_TF32_2x1SM_SSISH_SH_fLi128ELi128ELNS4_4UMMA5MajorE0ELSN_0ELNSM_7ScaleInE0ELSO_0EEEEEENS4_6LayoutINS5_IJSC_SC_SC_EEENS5_IJNSA_ILi0EEEST_ST_EEEEENS5_IJNS4_10UnderscoreESW_SW_EEEEENS4_18SM100_TMA_2SM_LOADENS4_14ComposedLayoutINS4_7SwizzleILi3ELi4ELi3EEENS4_18smem_ptr_flag_bitsILi32EEENSR_INS5_IJNSA_ILi8EEENSA_ILi32EEEEEENS5_IJS16_SC_EEEEEEEvNS4_8identityESZ_S1A_vS1B_EENS_8epilogue10collective18CollectiveEpilogueINS1D_23Sm100TmaWarpSpecializedILi4ELi2ELi16ELb1ELb0EEEJNS5_IJNSA_ILi64EEESF_SF_EEENS5_IJNSR_IS1I_SC_EENSR_INS5_IJNSA_ILi16EEESB_EEENS5_IJSC_S1I_EEEEEEEESH_SI_SH_SI_NS1D_6fusion15FusionCallbacksIS1H_NS1Q_17LinearCombinationISH_fSH_fLNS_15FloatRoundStyleE2EEES1J_S1P_JEEENS4_5SM1004TMEM4LOAD26SM100_TMEM_LOAD_32dp32b16xENS4_13SM90_TMA_LOADENS10_INS11_ILi2ELi4ELi3EEES14_NSR_INS5_IJS15_S1L_EEENS5_IJS1L_SC_EEEEEEENS4_39AutoVectorizingCopyWithAssumedAlignmentILi128EEENS4_14SM90_TMA_STOREES25_S27_S27_EEEvvEEEEvNT_6ParamsE,"",@"SHT_CUDA_INFO"
	.sectionflags	@""
	.align	4


	//----- nvinfo : EIATTR_CUDA_API_VERSION
	.align		4
        /*0000*/ 	.byte	0x04, 0x37
        /*0002*/ 	.short	(.L_31 - .L_30)
.L_30:
        /*0004*/ 	.word	0x00000082


	//----- nvinfo : EIATTR_KPARAM_INFO
	.align		4
.L_31:
        /*0008*/ 	.byte	0x04, 0x17
        /*000a*/ 	.short	(.L_33 - .L_32)
.L_32:
        /*000c*/ 	.word	0x00000000
        /*0010*/ 	.short	0x0000
        /*0012*/ 	.short	0x0000
        /*0014*/ 	.byte	0x00, 0xf0, 0x01, 0x20


	//----- nvinfo : EIATTR_AT_ENTRY_FRAGMENTS
	.align		4
.L_33:
        /*0018*/ 	.byte	0x04, 0x4f
        /*001a*/ 	.short	(.L_35 - .L_34)


	//   ....[0]....
.L_34:
        /*001c*/ 	.word	0x00000007


	//----- nvinfo : EIATTR_RESERVED_SMEM_USED
	.align		4
.L_35:
        /*0020*/ 	.byte	0x01, 0x41
	.zero		2


	//----- nvinfo : EIATTR_SPARSE_MMA_MASK
	.align		4
        /*0024*/ 	.byte	0x03, 0x50
        /*0026*/ 	.short	0x0000


	//----- nvinfo : EIATTR_TCGEN05_2CTA_USED
	.align		4
        /*0028*/ 	.byte	0x01, 0x52
	.zero		2


	//----- nvinfo : EIATTR_MAXREG_COUNT
	.align		4
        /*002c*/ 	.byte	0x03, 0x1b
        /*002e*/ 	.short	0x00ff


	//----- nvinfo : EIATTR_NUM_BARRIERS
	.align		4
        /*0030*/ 	.byte	0x02, 0x4c
        /*0032*/ 	.byte	0x07
	.zero		1


	//----- nvinfo : EIATTR_EXTERNS
	.align		4
        /*0034*/ 	.byte	0x04, 0x0f
        /*0036*/ 	.short	(.L_37 - .L_36)


	//   ....[0]....
	.align		4
.L_36:
        /*0038*/ 	.word	index@(__assertfail)


	//----- nvinfo : EIATTR_MERCURY_ISA_VERSION
	.align		4
.L_37:
        /*003c*/ 	.byte	0x03, 0x5f
        /*003e*/ 	.short	0x0101


	//----- nvinfo : EIATTR_INT_WARP_WIDE_INSTR_OFFSETS
	.align		4
        /*0040*/ 	.byte	0x04, 0x31
        /*0042*/ 	.short	(.L_39 - .L_38)


	//   ....[0]....
.L_38:
        /*0044*/ 	.word	0x00000d20


	//   ....[1]....
        /*0048*/ 	.word	0x00000dc0


	//   ....[2]....
        /*004c*/ 	.word	0x00002590


	//   ....[3]....
        /*0050*/ 	.word	0x000049c0


	//   ....[4]....
        /*0054*/ 	.word	0x000049e0


	//   ....[5]....
        /*0058*/ 	.word	0x00004a10


	//   ....[6]....
        /*005c*/ 	.word	0x00005350


	//   ....[7]....
        /*0060*/ 	.word	0x00005370


	//   ....[8]....
        /*0064*/ 	.word	0x00005410


	//   ....[9]....
        /*0068*/ 	.word	0x00005520


	//   ....[10]....
        /*006c*/ 	.word	0x00005540


	//   ....[11]....
        /*0070*/ 	.word	0x00005610


	//   ....[12]....
        /*0074*/ 	.word	0x00005710


	//   ....[13]....
        /*0078*/ 	.word	0x00005730


	//   ....[14]....
        /*007c*/ 	.word	0x00005860


	//   ....[15]....
        /*0080*/ 	.word	0x000059e0


	//   ....[16]....
        /*0084*/ 	.word	0x000059f0


	//   ....[17]....
        /*0088*/ 	.word	0x00005b10


	//----- nvinfo : EIATTR_COOP_GROUP_MASK_REGIDS
	.align		4
.L_39:
        /*008c*/ 	.byte	0x04, 0x29
        /*008e*/ 	.short	(.L_41 - .L_40)


	//   ....[0]....
.L_40:
        /*0090*/ 	.word	0xffffffff


	//   ....[1]....
        /*0094*/ 	.word	0xffffffff


	//   ....[2]....
        /*0098*/ 	.word	0xffffffff


	//   ....[3]....
        /*009c*/ 	.word	0xffffffff


	//   ....[4]....
        /*00a0*/ 	.word	0xffffffff


	//   ....[5]....
        /*00a4*/ 	.word	0xffffffff


	//   ....[6]....
        /*00a8*/ 	.word	0xffffffff


	//   ....[7]....
        /*00ac*/ 	.word	0xffffffff


	//   ....[8]....
        /*00b0*/ 	.word	0xffffffff


	//   ....[9]....
        /*00b4*/ 	.word	0xffffffff


	//   ....[10]....
        /*00b8*/ 	.word	0xffffffff


	//   ....[11]....
        /*00bc*/ 	.word	0xffffffff


	//   ....[12]....
        /*00c0*/ 	.word	0xffffffff


	//   ....[13]....
        /*00c4*/ 	.word	0xffffffff


	//----- nvinfo : EIATTR_COOP_GROUP_INSTR_OFFSETS
	.align		4
.L_41:
        /*00c8*/ 	.byte	0x04, 0x28
        /*00ca*/ 	.short	(.L_43 - .L_42)


	//   ....[0]....
.L_42:
        /*00cc*/ 	.word	0x000000e0


	//   ....[1]....
        /*00d0*/ 	.word	0x00000520


	//   ....[2]....
        /*00d4*/ 	.word	0x00000690


	//   ....[3]....
        /*00d8*/ 	.word	0x00000820


	//   ....[4]....
        /*00dc*/ 	.word	0x00000910


	//   ....[5]....
        /*00e0*/ 	.word	0x00000a70


	//   ....[6]....
        /*00e4*/ 	.word	0x00000c00


	//   ....[7]....
        /*00e8*/ 	.word	0x00000e40


	//   ....[8]....
        /*00ec*/ 	.word	0x00002470


	//   ....[9]....
        /*00f0*/ 	.word	0x000031c0


	//   ....[10]....
        /*00f4*/ 	.word	0x000036d0


	//   ....[11]....
        /*00f8*/ 	.word	0x00003980


	//   ....[12]....
        /*00fc*/ 	.word	0x000048b0


	//   ....[13]....
        /*0100*/ 	.word	0x00004ad0


	//----- nvinfo : EIATTR_VRC_CTA_INIT_COUNT
	.align		4
.L_43:
        /*0104*/ 	.byte	0x02, 0x4a
        /*0106*/ 	.byte	0x80
	.zero		1


	//----- nvinfo : EIATTR_SYSCALL_OFFSETS
	.align		4
        /*0108*/ 	.byte	0x04, 0x46
        /*010a*/ 	.short	(.L_45 - .L_44)


	//   ....[0]....
.L_44:
        /*010c*/ 	.word	0x00006670


	//   ....[1]....
        /*0110*/ 	.word	0x00006760


	//   ....[2]....
        /*0114*/ 	.word	0x00006ed0


	//   ....[3]....
        /*0118*/ 	.word	0x00007890


	//   ....[4]....
        /*011c*/ 	.word	0x00008230


	//   ....[5]....
        /*0120*/ 	.word	0x00008bd0


	//----- nvinfo : EIATTR_MBARRIER_INSTR_OFFSETS
	.align		4
.L_45:
        /*0124*/ 	.byte	0x04, 0x39
        /*0126*/ 	.short	(.L_47 - .L_46)


	//   ....[0]....
.L_46:
        /*0128*/ 	.word	0x00000620
        /*012c*/ 	.word	0x000000ff
        /*0130*/ 	.word	0x00000000
        /*0134*/ 	.short	0x0100
        /*0136*/ 	.byte	0x04
	.zero		1


	//   ....[1]....
        /*0138*/ 	.word	0x00000630
        /*013c*/ 	.word	0x000000ff
        /*0140*/ 	.word	0x00000018
        /*0144*/ 	.short	0x0100
        /*0146*/ 	.byte	0x04
	.zero		1


	//   ....[2]....
        /*0148*/ 	.word	0x00000640
        /*014c*/ 	.word	0x000000ff
        /*0150*/ 	.word	0x00000008
        /*0154*/ 	.short	0x0100
        /*0156*/ 	.byte	0x04
	.zero		1


	//   ....[3]....
        /*0158*/ 	.word	0x00000650
        /*015c*/ 	.word	0x000000ff
        /*0160*/ 	.word	0x00000020
        /*0164*/ 	.short	0x0100
        /*0166*/ 	.byte	0x04
	.zero		1


	//   ....[4]....
        /*0168*/ 	.word	0x00000660
        /*016c*/ 	.word	0x000000ff
        /*0170*/ 	.word	0x00000010
        /*0174*/ 	.short	0x0100
        /*0176*/ 	.byte	0x04
	.zero		1


	//   ....[5]....
        /*0178*/ 	.word	0x00000670
        /*017c*/ 	.word	0x000000ff
        /*0180*/ 	.word	0x00000028
        /*0184*/ 	.short	0x0100
        /*0186*/ 	.byte	0x04
	.zero		1


	//   ....[6]....
        /*0188*/ 	.word	0x00000790
        /*018c*/ 	.word	0x000000ff
        /*0190*/ 	.word	0x00000030
        /*0194*/ 	.short	0x0100
        /*0196*/ 	.byte	0x04
	.zero		1


	//   ....[7]....
        /*0198*/ 	.word	0x000007a0
        /*019c*/ 	.word	0x000000ff
        /*01a0*/ 	.word	0x00000050
        /*01a4*/ 	.short	0x0100
        /*01a6*/ 	.byte	0x04
	.zero		1


	//   ....[8]....
        /*01a8*/ 	.word	0x000007b0
        /*01ac*/ 	.word	0x000000ff
        /*01b0*/ 	.word	0x00000038
        /*01b4*/ 	.short	0x0100
        /*01b6*/ 	.byte	0x04
	.zero		1


	//   ....[9]....
        /*01b8*/ 	.word	0x000007c0
        /*01bc*/ 	.word	0x000000ff
        /*01c0*/ 	.word	0x00000058
        /*01c4*/ 	.short	0x0100
        /*01c6*/ 	.byte	0x04
	.zero		1


	//   ....[10]....
        /*01c8*/ 	.word	0x000007d0
        /*01cc*/ 	.word	0x000000ff
        /*01d0*/ 	.word	0x00000040
        /*01d4*/ 	.short	0x0100
        /*01d6*/ 	.byte	0x04
	.zero		1


	//   ....[11]....
        /*01d8*/ 	.word	0x000007e0
        /*01dc*/ 	.word	0x000000ff
        /*01e0*/ 	.word	0x00000060
        /*01e4*/ 	.short	0x0100
        /*01e6*/ 	.byte	0x04
	.zero		1


	//   ....[12]....
        /*01e8*/ 	.word	0x000007f0
        /*01ec*/ 	.word	0x000000ff
        /*01f0*/ 	.word	0x00000048
        /*01f4*/ 	.short	0x0100
        /*01f6*/ 	.byte	0x04
	.zero		1


	//   ....[13]....
        /*01f8*/ 	.word	0x00000800
        /*01fc*/ 	.word	0x000000ff
        /*0200*/ 	.word	0x00000068
        /*0204*/ 	.short	0x0100
        /*0206*/ 	.byte	0x04
	.zero		1


	//   ....[14]....
        /*0208*/ 	.word	0x000008e0
        /*020c*/ 	.word	0x000000ff
        /*0210*/ 	.word	0x00000070
        /*0214*/ 	.short	0x0100
        /*0216*/ 	.byte	0x06
	.zero		1


	//   ....[15]....
        /*0218*/ 	.word	0x000008f0
        /*021c*/ 	.word	0x000000ff
        /*0220*/ 	.word	0x00000078
        /*0224*/ 	.short	0x0100
        /*0226*/ 	.byte	0x06
	.zero		1


	//   ....[16]....
        /*0228*/ 	.word	0x00000a20
        /*022c*/ 	.word	0x000000ff
        /*0230*/ 	.word	0x00000080
        /*0234*/ 	.short	0x0100
        /*0236*/ 	.byte	0x06
	.zero		1


	//   ....[17]....
        /*0238*/ 	.word	0x00000a30
        /*023c*/ 	.word	0x000000ff
        /*0240*/ 	.word	0x00000090
        /*0244*/ 	.short	0x0100
        /*0246*/ 	.byte	0x06
	.zero		1


	//   ....[18]....
        /*0248*/ 	.word	0x00000a40
        /*024c*/ 	.word	0x000000ff
        /*0250*/ 	.word	0x00000088
        /*0254*/ 	.short	0x0100
        /*0256*/ 	.byte	0x06
	.zero		1


	//   ....[19]....
        /*0258*/ 	.word	0x00000a50
        /*025c*/ 	.word	0x000000ff
        /*0260*/ 	.word	0x00000098
        /*0264*/ 	.short	0x0100
        /*0266*/ 	.byte	0x06
	.zero		1


	//   ....[20]....
        /*0268*/ 	.word	0x00000b70
        /*026c*/ 	.word	0x000000ff
        /*0270*/ 	.word	0x000000a0
        /*0274*/ 	.short	0x0100
        /*0276*/ 	.byte	0x04
	.zero		1


	//   ....[21]....
        /*0278*/ 	.word	0x00000b80
        /*027c*/ 	.word	0x000000ff
        /*0280*/ 	.word	0x000000c0
        /*0284*/ 	.short	0x0100
        /*0286*/ 	.byte	0x04
	.zero		1


	//   ....[22]....
        /*0288*/ 	.word	0x00000b90
        /*028c*/ 	.word	0x000000ff
        /*0290*/ 	.word	0x000000a8
        /*0294*/ 	.short	0x0100
        /*0296*/ 	.byte	0x04
	.zero		1


	//   ....[23]....
        /*0298*/ 	.word	0x00000ba0
        /*029c*/ 	.word	0x000000ff
        /*02a0*/ 	.word	0x000000c8
        /*02a4*/ 	.short	0x0100
        /*02a6*/ 	.byte	0x04
	.zero		1


	//   ....[24]....
        /*02a8*/ 	.word	0x00000bb0
        /*02ac*/ 	.word	0x000000ff
        /*02b0*/ 	.word	0x000000b0
        /*02b4*/ 	.short	0x0100
        /*02b6*/ 	.byte	0x04
	.zero		1


	//   ....[25]....
        /*02b8*/ 	.word	0x00000bc0
        /*02bc*/ 	.word	0x000000ff
        /*02c0*/ 	.word	0x000000d0
        /*02c4*/ 	.short	0x0100
        /*02c6*/ 	.byte	0x04
	.zero		1


	//   ....[26]....
        /*02c8*/ 	.word	0x00000bd0
        /*02cc*/ 	.word	0x000000ff
        /*02d0*/ 	.word	0x000000b8
        /*02d4*/ 	.short	0x0100
        /*02d6*/ 	.byte	0x04
	.zero		1


	//   ....[27]....
        /*02d8*/ 	.word	0x00000be0
        /*02dc*/ 	.word	0x000000ff
        /*02e0*/ 	.word	0x000000d8
        /*02e4*/ 	.short	0x0100
        /*02e6*/ 	.byte	0x04
	.zero		1


	//   ....[28]....
        /*02e8*/ 	.word	0x00000cd0
        /*02ec*/ 	.word	0x000000ff
        /*02f0*/ 	.word	0x000000e0
        /*02f4*/ 	.short	0x0100
        /*02f6*/ 	.byte	0x04
	.zero		1


	//   ....[29]....
        /*02f8*/ 	.word	0x00000ce0
        /*02fc*/ 	.word	0x000000ff
        /*0300*/ 	.word	0x000000f0
        /*0304*/ 	.short	0x0100
        /*0306*/ 	.byte	0x04
	.zero		1


	//   ....[30]....
        /*0308*/ 	.word	0x00000cf0
        /*030c*/ 	.word	0x000000ff
        /*0310*/ 	.word	0x000000e8
        /*0314*/ 	.short	0x0100
        /*0316*/ 	.byte	0x04
	.zero		1


	//   ....[31]....
        /*0318*/ 	.word	0x00000d00
        /*031c*/ 	.word	0x000000ff
        /*0320*/ 	.word	0x000000f8
        /*0324*/ 	.short	0x0100
        /*0326*/ 	.byte	0x04
	.zero		1


	//   ....[32]....
        /*0328*/ 	.word	0x00000df0
        /*032c*/ 	.word	0x000000ff
        /*0330*/ 	.word	0x00000100
        /*0334*/ 	.short	0x0100
        /*0336*/ 	.byte	0x06
	.zero		1


	//   ....[33]....
        /*0338*/ 	.word	0x00001800
        /*033c*/ 	.word	0x00000003
        /*0340*/ 	.word	0x000000f0
        /*0344*/ 	.short	0x010a
        /*0346*/ 	.byte	0xff
	.zero		1


	//   ....[34]....
        /*0348*/ 	.word	0x00001830
        /*034c*/ 	.word	0x00000003
        /*0350*/ 	.word	0x000000e0
        /*0354*/ 	.short	0x0101
        /*0356*/ 	.byte	0xff
	.zero		1


	//   ....[35]....
        /*0358*/ 	.word	0x00001930
        /*035c*/ 	.word	0x000000ff
        /*0360*/ 	.word	0x00000018
        /*0364*/ 	.short	0x010a
        /*0366*/ 	.byte	0x04
	.zero		1


	//   ....[36]....
        /*0368*/ 	.word	0x000019f0
        /*036c*/ 	.word	0x000000ff
        /*0370*/ 	.word	0x00000018
        /*0374*/ 	.short	0x010a
        /*0376*/ 	.byte	0x0d
	.zero		1


	//   ....[37]....
        /*0378*/ 	.word	0x00001b50
        /*037c*/ 	.word	0x000000ff
        /*0380*/ 	.word	0x00000018
        /*0384*/ 	.short	0x010a
        /*0386*/ 	.byte	0x04
	.zero		1


	//   ....[38]....
        /*0388*/ 	.word	0x00001ef0
        /*038c*/ 	.word	0x000000ff
        /*0390*/ 	.word	0x00000078
        /*0394*/ 	.short	0x0101
        /*0396*/ 	.byte	0x15
	.zero		1


	//   ....[39]....
        /*0398*/ 	.word	0x00001f10
        /*039c*/ 	.word	0x000000ff
        /*03a0*/ 	.word	0x00000018
        /*03a4*/ 	.short	0x010a
        /*03a6*/ 	.byte	0x04
	.zero		1


	//   ....[40]....
        /*03a8*/ 	.word	0x00001f90
        /*03ac*/ 	.word	0x000000ff
        /*03b0*/ 	.word	0x00000018
        /*03b4*/ 	.short	0x010a
        /*03b6*/ 	.byte	0x0d
	.zero		1


	//   ....[41]....
        /*03b8*/ 	.word	0x000020d0
        /*03bc*/ 	.word	0x000000ff
        /*03c0*/ 	.word	0x00000018
        /*03c4*/ 	.short	0x010a
        /*03c6*/ 	.byte	0x04
	.zero		1


	//   ....[42]....
        /*03c8*/ 	.word	0x000024a0
        /*03cc*/ 	.word	0x00000002
        /*03d0*/ 	.word	0x00000080
        /*03d4*/ 	.short	0x010a
        /*03d6*/ 	.byte	0xff
	.zero		1


	//   ....[43]....
        /*03d8*/ 	.word	0x00002560
        /*03dc*/ 	.word	0x00000002
        /*03e0*/ 	.word	0x00000000
        /*03e4*/ 	.short	0x0101
        /*03e6*/ 	.byte	0xff
	.zero		1


	//   ....[44]....
        /*03e8*/ 	.word	0x00002ac0
        /*03ec*/ 	.word	0x000000ff
        /*03f0*/ 	.word	0x00000000
        /*03f4*/ 	.short	0x010a
        /*03f6*/ 	.byte	0x04
	.zero		1


	//   ....[45]....
        /*03f8*/ 	.word	0x00002b50
        /*03fc*/ 	.word	0x000000ff
        /*0400*/ 	.word	0x00000000
        /*0404*/ 	.short	0x010a
        /*0406*/ 	.byte	0x05
	.zero		1


	//   ....[46]....
        /*0408*/ 	.word	0x00002bf0
        /*040c*/ 	.word	0x00000000
        /*0410*/ 	.word	0x00000000
        /*0414*/ 	.short	0x010a
        /*0416*/ 	.byte	0xff
	.zero		1


	//   ....[47]....
        /*0418*/ 	.word	0x00002d20
        /*041c*/ 	.word	0x00000000
        /*0420*/ 	.word	0x000000e0
        /*0424*/ 	.short	0x010a
        /*0426*/ 	.byte	0xff
	.zero		1


	//   ....[48]....
        /*0428*/ 	.word	0x00002d90
        /*042c*/ 	.word	0x00000004
        /*0430*/ 	.word	0x00000000
        /*0434*/ 	.short	0x0101
        /*0436*/ 	.byte	0xff
	.zero		1


	//   ....[49]....
        /*0438*/ 	.word	0x00002db0
        /*043c*/ 	.word	0x000000ff
        /*0440*/ 	.word	0x00000090
        /*0444*/ 	.short	0x010a
        /*0446*/ 	.byte	0x04
	.zero		1


	//   ....[50]....
        /*0448*/ 	.word	0x00002ed0
        /*044c*/ 	.word	0x00000000
        /*0450*/ 	.word	0x00000080
        /*0454*/ 	.short	0x010a
        /*0456*/ 	.byte	0xff
	.zero		1


	//   ....[51]....
        /*0458*/ 	.word	0x00002fd0
        /*045c*/ 	.word	0x00000000
        /*0460*/ 	.word	0x00000000
        /*0464*/ 	.short	0x0101
        /*0466*/ 	.byte	0xff
	.zero		1


	//   ....[52]....
        /*0468*/ 	.word	0x00003060
        /*046c*/ 	.word	0x000000ff
        /*0470*/ 	.word	0x00000090
        /*0474*/ 	.short	0x0106
        /*0476*/ 	.byte	0x04
	.zero		1


	//   ....[53]....
        /*0478*/ 	.word	0x00003080
        /*047c*/ 	.word	0x000000ff
        /*0480*/ 	.word	0x00000090
        /*0484*/ 	.short	0x010a
        /*0486*/ 	.byte	0x04
	.zero		1


	//   ....[54]....
        /*0488*/ 	.word	0x00003110
        /*048c*/ 	.word	0x000000ff
        /*0490*/ 	.word	0x00000090
        /*0494*/ 	.short	0x0106
        /*0496*/ 	.byte	0x07
	.zero		1


	//   ....[55]....
        /*0498*/ 	.word	0x00003150
        /*049c*/ 	.word	0x00000000
        /*04a0*/ 	.word	0x00000090
        /*04a4*/ 	.short	0x010a
        /*04a6*/ 	.byte	0xff
	.zero		1


	//   ....[56]....
        /*04a8*/ 	.word	0x000033b0
        /*04ac*/ 	.word	0x000000ff
        /*04b0*/ 	.word	0x00000008
        /*04b4*/ 	.short	0x010a
        /*04b6*/ 	.byte	0x05
	.zero		1


	//   ....[57]....
        /*04b8*/ 	.word	0x000033d0
        /*04bc*/ 	.word	0x000000ff
        /*04c0*/ 	.word	0x00000008
        /*04c4*/ 	.short	0x010a
        /*04c6*/ 	.byte	0x05
	.zero		1


	//   ....[58]....
        /*04c8*/ 	.word	0x00003570
        /*04cc*/ 	.word	0x000000ff
        /*04d0*/ 	.word	0x00000008
        /*04d4*/ 	.short	0x010a
        /*04d6*/ 	.byte	0x05
	.zero		1


	//   ....[59]....
        /*04d8*/ 	.word	0x00003590
        /*04dc*/ 	.word	0x000000ff
        /*04e0*/ 	.word	0x00000008
        /*04e4*/ 	.short	0x010a
        /*04e6*/ 	.byte	0x05
	.zero		1


	//   ....[60]....
        /*04e8*/ 	.word	0x00003660
        /*04ec*/ 	.word	0x000000ff
        /*04f0*/ 	.word	0x00000000
        /*04f4*/ 	.short	0x0101
        /*04f6*/ 	.byte	0x04
	.zero		1


	//   ....[61]....
        /*04f8*/ 	.word	0x00003a30
        /*04fc*/ 	.word	0x00000000
        /*0500*/ 	.word	0x00000080
        /*0504*/ 	.short	0x010a
        /*0506*/ 	.byte	0xff
	.zero		1


	//   ....[62]....
        /*0508*/ 	.word	0x00003af0
        /*050c*/ 	.word	0x00000000
        /*0510*/ 	.word	0x00000000
        /*0514*/ 	.short	0x0101
        /*0516*/ 	.byte	0xff
	.zero		1


	//   ....[63]....
        /*0518*/ 	.word	0x00003be0
        /*051c*/ 	.word	0x000000ff
        /*0520*/ 	.word	0x00000000
        /*0524*/ 	.short	0x010a
        /*0526*/ 	.byte	0x04
	.zero		1


	//   ....[64]....
        /*0528*/ 	.word	0x00003bf0
        /*052c*/ 	.word	0x000000ff
        /*0530*/ 	.word	0x000000c0
        /*0534*/ 	.short	0x010a
        /*0536*/ 	.byte	0x07
	.zero		1


	//   ....[65]....
        /*0538*/ 	.word	0x00003cb0
        /*053c*/ 	.word	0x000000ff
        /*0540*/ 	.word	0x00000000
        /*0544*/ 	.short	0x010a
        /*0546*/ 	.byte	0x05
	.zero		1


	//   ....[66]....
        /*0548*/ 	.word	0x00003e00
        /*054c*/ 	.word	0x000000ff
        /*0550*/ 	.word	0x00000000
        /*0554*/ 	.short	0x010a
        /*0556*/ 	.byte	0x07
	.zero		1


	//   ....[67]....
        /*0558*/ 	.word	0x00004570
        /*055c*/ 	.word	0x000000ff
        /*0560*/ 	.word	0x00000000
        /*0564*/ 	.short	0x010a
        /*0566*/ 	.byte	0x04
	.zero		1


	//   ....[68]....
        /*0568*/ 	.word	0x00004610
        /*056c*/ 	.word	0x000000ff
        /*0570*/ 	.word	0x00000000
        /*0574*/ 	.short	0x010a
        /*0576*/ 	.byte	0x05
	.zero		1


	//   ....[69]....
        /*0578*/ 	.word	0x000046a0
        /*057c*/ 	.word	0x000000ff
        /*0580*/ 	.word	0x00000000
        /*0584*/ 	.short	0x010a
        /*0586*/ 	.byte	0x05
	.zero		1


	//   ....[70]....
        /*0588*/ 	.word	0x00004740
        /*058c*/ 	.word	0x00000000
        /*0590*/ 	.word	0x00000000
        /*0594*/ 	.short	0x010a
        /*0596*/ 	.byte	0xff
	.zero		1


	//   ....[71]....
        /*0598*/ 	.word	0x00004780
        /*059c*/ 	.word	0x00000000
        /*05a0*/ 	.word	0x00000000
        /*05a4*/ 	.short	0x010a
        /*05a6*/ 	.byte	0xff
	.zero		1


	//   ....[72]....
        /*05a8*/ 	.word	0x00004800
        /*05ac*/ 	.word	0x000000ff
        /*05b0*/ 	.word	0x00000000
        /*05b4*/ 	.short	0x0101
        /*05b6*/ 	.byte	0x04
	.zero		1


	//   ....[73]....
        /*05b8*/ 	.word	0x00004840
        /*05bc*/ 	.word	0x000000ff
        /*05c0*/ 	.word	0x00000100
        /*05c4*/ 	.short	0x010a
        /*05c6*/ 	.byte	0x3e
	.zero		1


	//   ....[74]....
        /*05c8*/ 	.word	0x000048a0
        /*05cc*/ 	.word	0x000000ff
        /*05d0*/ 	.word	0x00000000
        /*05d4*/ 	.short	0x0101
        /*05d6*/ 	.byte	0x04
	.zero		1


	//   ....[75]....
        /*05d8*/ 	.word	0x00004d00
        /*05dc*/ 	.word	0x00000000
        /*05e0*/ 	.word	0x00000080
        /*05e4*/ 	.short	0x010a
        /*05e6*/ 	.byte	0xff
	.zero		1


	//   ....[76]....
        /*05e8*/ 	.word	0x00004dc0
        /*05ec*/ 	.word	0x00000000
        /*05f0*/ 	.word	0x00000000
        /*05f4*/ 	.short	0x0101
        /*05f6*/ 	.byte	0xff
	.zero		1


	//   ....[77]....
        /*05f8*/ 	.word	0x000050e0
        /*05fc*/ 	.word	0x000000ff
        /*0600*/ 	.word	0x00000078
        /*0604*/ 	.short	0x010a
        /*0606*/ 	.byte	0x04
	.zero		1


	//   ....[78]....
        /*0608*/ 	.word	0x000052d0
        /*060c*/ 	.word	0x000000ff
        /*0610*/ 	.word	0x00000050
        /*0614*/ 	.short	0x010a
        /*0616*/ 	.byte	0x04
	.zero		1


	//   ....[79]....
        /*0618*/ 	.word	0x000054c0
        /*061c*/ 	.word	0x000000ff
        /*0620*/ 	.word	0x00000030
        /*0624*/ 	.short	0x010b
        /*0626*/ 	.byte	0x04
	.zero		1


	//   ....[80]....
        /*0628*/ 	.word	0x000054d0
        /*062c*/ 	.word	0x000000ff
        /*0630*/ 	.word	0x00000000
        /*0634*/ 	.short	0x0101
        /*0636*/ 	.byte	0x05
	.zero		1


	//   ....[81]....
        /*0638*/ 	.word	0x000054f0
        /*063c*/ 	.word	0x000000ff
        /*0640*/ 	.word	0x00000058
        /*0644*/ 	.short	0x010a
        /*0646*/ 	.byte	0x04
	.zero		1


	//   ....[82]....
        /*0648*/ 	.word	0x000056b0
        /*064c*/ 	.word	0x000000ff
        /*0650*/ 	.word	0x00000038
        /*0654*/ 	.short	0x010b
        /*0656*/ 	.byte	0x04
	.zero		1


	//   ....[83]....
        /*0658*/ 	.word	0x000056c0
        /*065c*/ 	.word	0x000000ff
        /*0660*/ 	.word	0x00000000
        /*0664*/ 	.short	0x0101
        /*0666*/ 	.byte	0x05
	.zero		1


	//   ....[84]....
        /*0668*/ 	.word	0x000056d0
        /*066c*/ 	.word	0x000000ff
        /*0670*/ 	.word	0x00000060
        /*0674*/ 	.short	0x010a
        /*0676*/ 	.byte	0x04
	.zero		1


	//   ....[85]....
        /*0678*/ 	.word	0x00005900
        /*067c*/ 	.word	0x000000ff
        /*0680*/ 	.word	0x00000040
        /*0684*/ 	.short	0x010b
        /*0686*/ 	.byte	0x04
	.zero		1


	//   ....[86]....
        /*0688*/ 	.word	0x00005970
        /*068c*/ 	.word	0x000000ff
        /*0690*/ 	.word	0x00000000
        /*0694*/ 	.short	0x0101
        /*0696*/ 	.byte	0x05
	.zero		1


	//   ....[87]....
        /*0698*/ 	.word	0x000059b0
        /*069c*/ 	.word	0x000000ff
        /*06a0*/ 	.word	0x00000068
        /*06a4*/ 	.short	0x010a
        /*06a6*/ 	.byte	0x04
	.zero		1


	//   ....[88]....
        /*06a8*/ 	.word	0x00005be0
        /*06ac*/ 	.word	0x000000ff
        /*06b0*/ 	.word	0x00000048
        /*06b4*/ 	.short	0x010b
        /*06b6*/ 	.byte	0x04
	.zero		1


	//   ....[89]....
        /*06b8*/ 	.word	0x00005c00
        /*06bc*/ 	.word	0x000000ff
        /*06c0*/ 	.word	0x00000000
        /*06c4*/ 	.short	0x0101
        /*06c6*/ 	.byte	0x0d
	.zero		1


	//   ....[90]....
        /*06c8*/ 	.word	0x00005c30
        /*06cc*/ 	.word	0x000000ff
        /*06d0*/ 	.word	0x00000050
        /*06d4*/ 	.short	0x010a
        /*06d6*/ 	.byte	0x04
	.zero		1


	//   ....[91]....
        /*06d8*/ 	.word	0x00005c50
        /*06dc*/ 	.word	0x000000ff
        /*06e0*/ 	.word	0x00000058
        /*06e4*/ 	.short	0x010a
        /*06e6*/ 	.byte	0x04
	.zero		1


	//   ....[92]....
        /*06e8*/ 	.word	0x00005c70
        /*06ec*/ 	.word	0x000000ff
        /*06f0*/ 	.word	0x00000060
        /*06f4*/ 	.short	0x010a
        /*06f6*/ 	.byte	0x04
	.zero		1


	//   ....[93]....
        /*06f8*/ 	.word	0x00005cb0
        /*06fc*/ 	.word	0x00000000
        /*0700*/ 	.word	0x00000068
        /*0704*/ 	.short	0x010a
        /*0706*/ 	.byte	0xff
	.zero		1


	//   ....[94]....
        /*0708*/ 	.word	0x00006030
        /*070c*/ 	.word	0x00000000
        /*0710*/ 	.word	0x00000080
        /*0714*/ 	.short	0x010a
        /*0716*/ 	.byte	0xff
	.zero		1


	//   ....[95]....
        /*0718*/ 	.word	0x00006140
        /*071c*/ 	.word	0x00000000
        /*0720*/ 	.word	0x00000000
        /*0724*/ 	.short	0x0101
        /*0726*/ 	.byte	0xff
	.zero		1


	//   ....[96]....
        /*0728*/ 	.word	0x00006b90
        /*072c*/ 	.word	0x000000ff
        /*0730*/ 	.word	0x00000030
        /*0734*/ 	.short	0x010a
        /*0736*/ 	.byte	0x24
	.zero		1


	//   ....[97]....
        /*0738*/ 	.word	0x00006bd0
        /*073c*/ 	.word	0x00000058
        /*0740*/ 	.word	0x000000a0
        /*0744*/ 	.short	0x010a
        /*0746*/ 	.byte	0xff
	.zero		1


	//   ....[98]....
        /*0748*/ 	.word	0x00006cc0
        /*074c*/ 	.word	0x000000ff
        /*0750*/ 	.word	0x00000030
        /*0754*/ 	.short	0x010a
        /*0756*/ 	.byte	0x24
	.zero		1


	//   ....[99]....
        /*0758*/ 	.word	0x00006db0
        /*075c*/ 	.word	0x00000058
        /*0760*/ 	.word	0x000000a0
        /*0764*/ 	.short	0x010a
        /*0766*/ 	.byte	0xff
	.zero		1


	//   ....[100]....
        /*0768*/ 	.word	0x000075c0
        /*076c*/ 	.word	0x00000000
        /*0770*/ 	.word	0x00000000
        /*0774*/ 	.short	0x0101
        /*0776*/ 	.byte	0xff
	.zero		1


	//   ....[101]....
        /*0778*/ 	.word	0x000075d0
        /*077c*/ 	.word	0x00000003
        /*0780*/ 	.word	0x00000030
        /*0784*/ 	.short	0x010a
        /*0786*/ 	.byte	0xff
	.zero		1


	//   ....[102]....
        /*0788*/ 	.word	0x000076b0
        /*078c*/ 	.word	0x00000003
        /*0790*/ 	.word	0x00000030
        /*0794*/ 	.short	0x010a
        /*0796*/ 	.byte	0xff
	.zero		1


	//   ....[103]....
        /*0798*/ 	.word	0x00007f60
        /*079c*/ 	.word	0x0000005b
        /*07a0*/ 	.word	0x00000000
        /*07a4*/ 	.short	0x0101
        /*07a6*/ 	.byte	0xff
	.zero		1


	//   ....[104]....
        /*07a8*/ 	.word	0x00007f80
        /*07ac*/ 	.word	0x0000005c
        /*07b0*/ 	.word	0x00000030
        /*07b4*/ 	.short	0x010a
        /*07b6*/ 	.byte	0xff
	.zero		1


	//   ....[105]....
        /*07b8*/ 	.word	0x00008050
        /*07bc*/ 	.word	0x0000005c
        /*07c0*/ 	.word	0x00000030
        /*07c4*/ 	.short	0x010a
        /*07c6*/ 	.byte	0xff
	.zero		1


	//   ....[106]....
        /*07c8*/ 	.word	0x00008900
        /*07cc*/ 	.word	0x0000005b
        /*07d0*/ 	.word	0x00000000
        /*07d4*/ 	.short	0x0101
        /*07d6*/ 	.byte	0xff
	.zero		1


	//   ....[107]....
        /*07d8*/ 	.word	0x00008920
        /*07dc*/ 	.word	0x0000005c
        /*07e0*/ 	.word	0x00000030
        /*07e4*/ 	.short	0x010a
        /*07e6*/ 	.byte	0xff
	.zero		1


	//   ....[108]....
        /*07e8*/ 	.word	0x000089f0
        /*07ec*/ 	.word	0x0000005c
        /*07f0*/ 	.word	0x00000030
        /*07f4*/ 	.short	0x010a
        /*07f6*/ 	.byte	0xff
	.zero		1


	//   ....[109]....
        /*07f8*/ 	.word	0x00008d00
        /*07fc*/ 	.word	0x00000058
        /*0800*/ 	.word	0x00000000
        /*0804*/ 	.short	0x0101
        /*0806*/ 	.byte	0xff
	.zero		1


	//   ....[110]....
        /*0808*/ 	.word	0x000092f0
        /*080c*/ 	.word	0x00000002
        /*0810*/ 	.word	0x00000000
        /*0814*/ 	.short	0x0101
        /*0816*/ 	.byte	0xff
	.zero		1


	//   ....[111]....
        /*0818*/ 	.word	0x00009560
        /*081c*/ 	.word	0x000000ff
        /*0820*/ 	.word	0x00000000
        /*0824*/ 	.short	0x0101
        /*0826*/ 	.byte	0x04
	.zero		1


	//   ....[112]....
        /*0828*/ 	.word	0x00009580
        /*082c*/ 	.word	0x00000003
        /*0830*/ 	.word	0x000000f0
        /*0834*/ 	.short	0x010a
        /*0836*/ 	.byte	0xff
	.zero		1


	//   ....[113]....
        /*0838*/ 	.word	0x000095e0
        /*083c*/ 	.word	0x00000002
        /*0840*/ 	.word	0x00000018
        /*0844*/ 	.short	0x010a
        /*0846*/ 	.byte	0xff
	.zero		1


	//   ....[114]....
        /*0848*/ 	.word	0x00009640
        /*084c*/ 	.word	0x00000002
        /*0850*/ 	.word	0x00000018
        /*0854*/ 	.short	0x010a
        /*0856*/ 	.byte	0xff
	.zero		1


	//   ....[115]....
        /*0858*/ 	.word	0x00009690
        /*085c*/ 	.word	0x00000002
        /*0860*/ 	.word	0x00000080
        /*0864*/ 	.short	0x010a
        /*0866*/ 	.byte	0xff
	.zero		1


	//   ....[116]....
        /*0868*/ 	.word	0x000096f0
        /*086c*/ 	.word	0x00000000
        /*0870*/ 	.word	0x00000000
        /*0874*/ 	.short	0x010a
        /*0876*/ 	.byte	0xff
	.zero		1


	//   ....[117]....
        /*0878*/ 	.word	0x00009750
        /*087c*/ 	.word	0x00000000
        /*0880*/ 	.word	0x00000000
        /*0884*/ 	.short	0x010a
        /*0886*/ 	.byte	0xff
	.zero		1


	//   ....[118]....
        /*0888*/ 	.word	0x000097a0
        /*088c*/ 	.word	0x00000000
        /*0890*/ 	.word	0x000000e0
        /*0894*/ 	.short	0x010a
        /*0896*/ 	.byte	0xff
	.zero		1


	//   ....[119]....
        /*0898*/ 	.word	0x00009800
        /*089c*/ 	.word	0x00000000
        /*08a0*/ 	.word	0x00000090
        /*08a4*/ 	.short	0x010a
        /*08a6*/ 	.byte	0xff
	.zero		1


	//   ....[120]....
        /*08a8*/ 	.word	0x00009850
        /*08ac*/ 	.word	0x00000000
        /*08b0*/ 	.word	0x00000080
        /*08b4*/ 	.short	0x010a
        /*08b6*/ 	.byte	0xff
	.zero		1


	//   ....[121]....
        /*08b8*/ 	.word	0x000098b0
        /*08bc*/ 	.word	0x00000000
        /*08c0*/ 	.word	0x00000090
        /*08c4*/ 	.short	0x010a
        /*08c6*/ 	.byte	0xff
	.zero		1


	//   ....[122]....
        /*08c8*/ 	.word	0x00009910
        /*08cc*/ 	.word	0x00000004
        /*08d0*/ 	.word	0x00000008
        /*08d4*/ 	.short	0x010a
        /*08d6*/ 	.byte	0xff
	.zero		1


	//   ....[123]....
        /*08d8*/ 	.word	0x000099f0
        /*08dc*/ 	.word	0x00000002
        /*08e0*/ 	.word	0x00000008
        /*08e4*/ 	.short	0x010a
        /*08e6*/ 	.byte	0xff
	.zero		1


	//   ....[124]....
        /*08e8*/ 	.word	0x00009a40
        /*08ec*/ 	.word	0x00000000
        /*08f0*/ 	.word	0x00000080
        /*08f4*/ 	.short	0x010a
        /*08f6*/ 	.byte	0xff
	.zero		1


	//   ....[125]....
        /*08f8*/ 	.word	0x00009ab0
        /*08fc*/ 	.word	0x00000000
        /*0900*/ 	.word	0x000000c0
        /*0904*/ 	.short	0x010a
        /*0906*/ 	.byte	0xff
	.zero		1


	//   ....[126]....
        /*0908*/ 	.word	0x00009b10
        /*090c*/ 	.word	0x00000000
        /*0910*/ 	.word	0x00000000
        /*0914*/ 	.short	0x010a
        /*0916*/ 	.byte	0xff
	.zero		1


	//   ....[127]....
        /*0918*/ 	.word	0x00009b70
        /*091c*/ 	.word	0x00000000
        /*0920*/ 	.word	0x00000000
        /*0924*/ 	.short	0x010a
        /*0926*/ 	.byte	0xff
	.zero		1


	//   ....[128]....
        /*0928*/ 	.word	0x00009bd0
        /*092c*/ 	.word	0x00000000
        /*0930*/ 	.word	0x00000000
        /*0934*/ 	.short	0x010a
        /*0936*/ 	.byte	0xff
	.zero		1


	//   ....[129]....
        /*0938*/ 	.word	0x00009c30
        /*093c*/ 	.word	0x00000000
        /*0940*/ 	.word	0x00000000
        /*0944*/ 	.short	0x010a
        /*0946*/ 	.byte	0xff
	.zero		1


	//   ....[130]....
        /*0948*/ 	.word	0x00009c90
        /*094c*/ 	.word	0x00000000
        /*0950*/ 	.word	0x00000100
        /*0954*/ 	.short	0x010a
        /*0956*/ 	.byte	0xff
	.zero		1


	//   ....[131]....
        /*0958*/ 	.word	0x00009ce0
        /*095c*/ 	.word	0x00000000
        /*0960*/ 	.word	0x00000080
        /*0964*/ 	.short	0x010a
        /*0966*/ 	.byte	0xff
	.zero		1


	//   ....[132]....
        /*0968*/ 	.word	0x00009d40
        /*096c*/ 	.word	0x00000000
        /*0970*/ 	.word	0x00000078
        /*0974*/ 	.short	0x010a
        /*0976*/ 	.byte	0xff
	.zero		1


	//   ....[133]....
        /*0978*/ 	.word	0x00009da0
        /*097c*/ 	.word	0x00000003
        /*0980*/ 	.word	0x00000050
        /*0984*/ 	.short	0x010a
        /*0986*/ 	.byte	0xff
	.zero		1


	//   ....[134]....
        /*0988*/ 	.word	0x00009e00
        /*098c*/ 	.word	0x00000003
        /*0990*/ 	.word	0x00000058
        /*0994*/ 	.short	0x010a
        /*0996*/ 	.byte	0xff
	.zero		1


	//   ....[135]....
        /*0998*/ 	.word	0x00009e60
        /*099c*/ 	.word	0x00000003
        /*09a0*/ 	.word	0x00000060
        /*09a4*/ 	.short	0x010a
        /*09a6*/ 	.byte	0xff
	.zero		1


	//   ....[136]....
        /*09a8*/ 	.word	0x00009ec0
        /*09ac*/ 	.word	0x00000003
        /*09b0*/ 	.word	0x00000068
        /*09b4*/ 	.short	0x010a
        /*09b6*/ 	.byte	0xff
	.zero		1


	//   ....[137]....
        /*09b8*/ 	.word	0x00009f20
        /*09bc*/ 	.word	0x00000000
        /*09c0*/ 	.word	0x00000050
        /*09c4*/ 	.short	0x010a
        /*09c6*/ 	.byte	0xff
	.zero		1


	//   ....[138]....
        /*09c8*/ 	.word	0x00009f80
        /*09cc*/ 	.word	0x00000000
        /*09d0*/ 	.word	0x00000058
        /*09d4*/ 	.short	0x010a
        /*09d6*/ 	.byte	0xff
	.zero		1


	//   ....[139]....
        /*09d8*/ 	.word	0x00009fe0
        /*09dc*/ 	.word	0x00000000
        /*09e0*/ 	.word	0x00000060
        /*09e4*/ 	.short	0x010a
        /*09e6*/ 	.byte	0xff
	.zero		1


	//   ....[140]....
        /*09e8*/ 	.word	0x0000a030
        /*09ec*/ 	.word	0x00000000
        /*09f0*/ 	.word	0x00000080
        /*09f4*/ 	.short	0x010a
        /*09f6*/ 	.byte	0xff
	.zero		1


	//   ....[141]....
        /*09f8*/ 	.word	0x0000a090
        /*09fc*/ 	.word	0x00000000
        /*0a00*/ 	.word	0x00000030
        /*0a04*/ 	.short	0x010a
        /*0a06*/ 	.byte	0xff
	.zero		1


	//   ....[142]....
        /*0a08*/ 	.word	0x0000a0e0
        /*0a0c*/ 	.word	0x00000058
        /*0a10*/ 	.word	0x000000a0
        /*0a14*/ 	.short	0x010a
        /*0a16*/ 	.byte	0xff
	.zero		1


	//   ....[143]....
        /*0a18*/ 	.word	0x0000a130
        /*0a1c*/ 	.word	0x00000003
        /*0a20*/ 	.word	0x00000030
        /*0a24*/ 	.short	0x010a
        /*0a26*/ 	.byte	0xff
	.zero		1


	//   ....[144]....
        /*0a28*/ 	.word	0x0000a180
        /*0a2c*/ 	.word	0x0000005c
        /*0a30*/ 	.word	0x00000030
        /*0a34*/ 	.short	0x010a
        /*0a36*/ 	.byte	0xff
	.zero		1


	//   ....[145]....
        /*0a38*/ 	.word	0x0000a1d0
        /*0a3c*/ 	.word	0x0000005c
        /*0a40*/ 	.word	0x00000030
        /*0a44*/ 	.short	0x010a
        /*0a46*/ 	.byte	0xff
	.zero		1


	//----- nvinfo : EIATTR_NUM_MBARRIERS
	.align		4
.L_47:
        /*0a48*/ 	.byte	0x03, 0x38
        /*0a4a*/ 	.short	0x0021


	//----- nvinfo : EIATTR_EXIT_INSTR_OFFSETS
	.align		4
        /*0a4c*/ 	.byte	0x04, 0x1c
        /*0a4e*/ 	.short	(.L_49 - .L_48)


	//   ....[0]....
.L_48:
        /*0a50*/ 	.word	0x00002c20


	//   ....[1]....
        /*0a54*/ 	.word	0x00003120


	//   ....[2]....
        /*0a58*/ 	.word	0x00003180


	//   ....[3]....
        /*0a5c*/ 	.word	0x00004ae0


	//   ....[4]....
        /*0a60*/ 	.word	0x00005ce0


	//   ....[5]....
        /*0a64*/ 	.word	0x00005d20


	//   ....[6]....
        /*0a68*/ 	.word	0x00009450


	//   ....[7]....
        /*0a6c*/ 	.word	0x000094d0


	//   ....[8]....
        /*0a70*/ 	.word	0x00009500


	//   ....[9]....
        /*0a74*/ 	.word	0x00009570


	//----- nvinfo : EIATTR_MAX_THREADS
	.align		4
.L_49:
        /*0a78*/ 	.byte	0x04, 0x05
        /*0a7a*/ 	.short	(.L_51 - .L_50)
.L_50:
        /*0a7c*/ 	.word	0x00000100
        /*0a80*/ 	.word	0x00000001
        /*0a84*/ 	.word	0x00000001


	//----- nvinfo : EIATTR_CRS_STACK_SIZE
	.align		4
.L_51:
        /*0a88*/ 	.byte	0x04, 0x1e
        /*0a8a*/ 	.short	(.L_53 - .L_52)
.L_52:
        /*0a8c*/ 	.word	0x00000000


	//----- nvinfo : EIATTR_CBANK_PARAM_SIZE
	.align		4
.L_53:
        /*0a90*/ 	.byte	0x03, 0x19
        /*0a92*/ 	.short	0x0800


	//----- nvinfo : EIATTR_PARAM_CBANK
	.align		4
        /*0a94*/ 	.byte	0x04, 0x0a
        /*0a96*/ 	.short	(.L_55 - .L_54)
	.align		4
.L_54:
        /*0a98*/ 	.word	index@(.nv.constant0._ZN7cutlass13device_kernelINS_4gemm6kernel13GemmUniversalIN4cute5tupleIJiiiiEEENS1_10collective13CollectiveMmaINS1_35MainloopSm100TmaUmmaWarpSpecializedILi3ELi2ELi4ENS5_IJNS4_1CILi2EEENSA_ILi1EEESC_EEEEENS5_IJNSA_ILi128EEESF_SF_EEENS_10tfloat32_tENS5_IJlSC_lEEESH_SI_NS4_8TiledMMAINS4_8MMA_AtomIJNS4_23SM100_MMA_TF32_2x1SM_SSISH_SH_fLi128ELi128ELNS4_4UMMA5MajorE0ELSN_0ELNSM_7ScaleInE0ELSO_0EEEEEENS4_6LayoutINS5_IJSC_SC_SC_EEENS5_IJNSA_ILi0EEEST_ST_EEEEENS5_IJNS4_10UnderscoreESW_SW_EEEEENS4_18SM100_TMA_2SM_LOADENS4_14ComposedLayoutINS4_7SwizzleILi3ELi4ELi3EEENS4_18smem_ptr_flag_bitsILi32EEENSR_INS5_IJNSA_ILi8EEENSA_ILi32EEEEEENS5_IJS16_SC_EEEEEEEvNS4_8identityESZ_S1A_vS1B_EENS_8epilogue10collective18CollectiveEpilogueINS1D_23Sm100TmaWarpSpecializedILi4ELi2ELi16ELb1ELb0EEEJNS5_IJNSA_ILi64EEESF_SF_EEENS5_IJNSR_IS1I_SC_EENSR_INS5_IJNSA_ILi16EEESB_EEENS5_IJSC_S1I_EEEEEEEESH_SI_SH_SI_NS1D_6fusion15FusionCallbacksIS1H_NS1Q_17LinearCombinationISH_fSH_fLNS_15FloatRoundStyleE2EEES1J_S1P_JEEENS4_5SM1004TMEM4LOAD26SM100_TMEM_LOAD_32dp32b16xENS4_13SM90_TMA_LOADENS10_INS11_ILi2ELi4ELi3EEES14_NSR_INS5_IJS15_S1L_EEENS5_IJS1L_SC_EEEEEEENS4_39AutoVectorizingCopyWithAssumedAlignmentILi128EEENS4_14SM90_TMA_STOREES25_S27_S27_EEEvvEEEEvNT_6ParamsE)
        /*0a9c*/ 	.short	0x0380
        /*0a9e*/ 	.short	0x0800


	//----- nvinfo : EIATTR_SW_WAR
	.align		4
.L_55:
        /*0aa0*/ 	.byte	0x04, 0x36
        /*0aa2*/ 	.short	(.L_57 - .L_56)
.L_56:
        /*0aa4*/ 	.word	0x00000008
.L_57:


//--------------------- .nv.callgraph             --------------------------
	.section	.nv.callgraph,"",@"SHT_CUDA_CALLGRAPH"
	.align	4
	.sectionentsize	8
	.align		4
        /*0000*/ 	.word	0x00000000
	.align		4
        /*0004*/ 	.word	0xffffffff
	.align		4
        /*0008*/ 	.word	index@(_ZN7cutlass13device_kernelINS_4gemm6kernel13GemmUniversalIN4cute5tupleIJiiiiEEENS1_10collective13CollectiveMmaINS1_35MainloopSm100TmaUmmaWarpSpecializedILi3ELi2ELi4ENS5_IJNS4_1CILi2EEENSA_ILi1EEESC_EEEEENS5_IJNSA_ILi128EEESF_SF_EEENS_10tfloat32_tENS5_IJlSC_lEEESH_SI_NS4_8TiledMMAINS4_8MMA_AtomIJNS4_23SM100_MMA_TF32_2x1SM_SSISH_SH_fLi128ELi128ELNS4_4UMMA5MajorE0ELSN_0ELNSM_7ScaleInE0ELSO_0EEEEEENS4_6LayoutINS5_IJSC_SC_SC_EEENS5_IJNSA_ILi0EEEST_ST_EEEEENS5_IJNS4_10UnderscoreESW_SW_EEEEENS4_18SM100_TMA_2SM_LOADENS4_14ComposedLayoutINS4_7SwizzleILi3ELi4ELi3EEENS4_18smem_ptr_flag_bitsILi32EEENSR_INS5_IJNSA_ILi8EEENSA_ILi32EEEEEENS5_IJS16_SC_EEEEEEEvNS4_8identityESZ_S1A_vS1B_EENS_8epilogue10collective18CollectiveEpilogueINS1D_23Sm100TmaWarpSpecializedILi4ELi2ELi16ELb1ELb0EEEJNS5_IJNSA_ILi64EEESF_SF_EEENS5_IJNSR_IS1I_SC_EENSR_INS5_IJNSA_ILi16EEESB_EEENS5_IJSC_S1I_EEEEEEEESH_SI_SH_SI_NS1D_6fusion15FusionCallbacksIS1H_NS1Q_17LinearCombinationISH_fSH_fLNS_15FloatRoundStyleE2EEES1J_S1P_JEEENS4_5SM1004TMEM4LOAD26SM100_TMEM_LOAD_32dp32b16xENS4_13SM90_TMA_LOADENS10_INS11_ILi2ELi4ELi3EEES14_NSR_INS5_IJS15_S1L_EEENS5_IJS1L_SC_EEEEEEENS4_39AutoVectorizingCopyWithAssumedAlignmentILi128EEENS4_14SM90_TMA_STOREES25_S27_S27_EEEvvEEEEvNT_6ParamsE)
	.align		4
        /*000c*/ 	.word	index@(__assertfail)
	.align		4
        /*0010*/ 	.word	0x00000000
	.align		4
        /*0014*/ 	.word	0xfffffffe
	.align		4
        /*0018*/ 	.word	0x00000000
	.align		4
        /*001c*/ 	.word	0xfffffffd
	.align		4
        /*0020*/ 	.word	0x00000000
	.align		4
        /*0024*/ 	.word	0xfffffffc


//--------------------- .nv.constant4             --------------------------
	.section	.nv.constant4,"a",@progbits
	.align	8
	.align		8
.nv.constant4:
        /*0000*/ 	.dword	__assertfail
	.align		8
        /*0008*/ 	.dword	__unnamed_1
	.align		8
        /*0010*/ 	.dword	__unnamed_2
	.align		8
        /*0018*/ 	.dword	_ZN40_INTERNAL_7768dc1a_4_k_cu_710c2a7e_100454cuda3std3__45__cpo5beginE
	.align		8
        /*0020*/ 	.dword	_ZN40_INTERNAL_7768dc1a_4_k_cu_710c2a7e_100454cuda3std3__45__cpo3endE
	.align		8
        /*0028*/ 	.dword	_ZN40_INTERNAL_7768dc1a_4_k_cu_710c2a7e_100454cuda3std3__45__cpo6cbeginE
	.align		8
        /*0030*/ 	.dword	_ZN40_INTERNAL_7768dc1a_4_k_cu_710c2a7e_100454cuda3std3__45__cpo4cendE
	.align		8
        /*0038*/ 	.dword	_ZN40_INTERNAL_7768dc1a_4_k_cu_710c2a7e_100454cuda3std3__442_GLOBAL__N__7768dc1a_4_k_cu_710c2a7e_100456ignoreE
	.align		8
        /*0040*/ 	.dword	_ZN40_INTERNAL_7768dc1a_4_k_cu_710c2a7e_100454cuda3std3__419piecewise_constructE
	.align		8
        /*0048*/ 	.dword	_ZN40_INTERNAL_7768dc1a_4_k_cu_710c2a7e_100454cuda3std3__48in_placeE
	.align		8
        /*0050*/ 	.dword	_ZN40_INTERNAL_7768dc1a_4_k_cu_710c2a7e_100454cuda3std6ranges3__45__cpo4swapE
	.align		8
        /*0058*/ 	.dword	_ZN40_INTERNAL_7768dc1a_4_k_cu_710c2a7e_100454cuda3std6ranges3__45__cpo9iter_moveE
	.align		8
        /*0060*/ 	.dword	_ZN40_INTERNAL_7768dc1a_4_k_cu_710c2a7e_100454cute7productE
	.align		8
        /*0068*/ 	.dword	_ZN40_INTERNAL_7768dc1a_4_k_cu_710c2a7e_100454cute1_E
	.align		8
        /*0070*/ 	.dword	$str$25
	.align		8
        /*0078*/ 	.dword	$str$26
	.align		8
        /*0080*/ 	.dword	$str$27
	.align		8
        /*0088*/ 	.dword	$str$28


//--------------------- .text._ZN7cutlass13device_kernelINS_4gemm6kernel13GemmUniversalIN4cute5tupleIJiiiiEEENS1_10collective13CollectiveMmaINS1_35MainloopSm100TmaUmmaWarpSpecializedILi3ELi2ELi4ENS5_IJNS4_1CILi2EEENSA_ILi1EEESC_EEEEENS5_IJNSA_ILi128EEESF_SF_EEENS_10tfloat32_tENS5_IJlSC_lEEESH_SI_NS4_8TiledMMAINS4_8MMA_AtomIJNS4_23SM100_MMA_TF32_2x1SM_SSISH_SH_fLi128ELi128ELNS4_4UMMA5MajorE0ELSN_0ELNSM_7ScaleInE0ELSO_0EEEEEENS4_6LayoutINS5_IJSC_SC_SC_EEENS5_IJNSA_ILi0EEEST_ST_EEEEENS5_IJNS4_10UnderscoreESW_SW_EEEEENS4_18SM100_TMA_2SM_LOADENS4_14ComposedLayoutINS4_7SwizzleILi3ELi4ELi3EEENS4_18smem_ptr_flag_bitsILi32EEENSR_INS5_IJNSA_ILi8EEENSA_ILi32EEEEEENS5_IJS16_SC_EEEEEEEvNS4_8identityESZ_S1A_vS1B_EENS_8epilogue10collective18CollectiveEpilogueINS1D_23Sm100TmaWarpSpecializedILi4ELi2ELi16ELb1ELb0EEEJNS5_IJNSA_ILi64EEESF_SF_EEENS5_IJNSR_IS1I_SC_EENSR_INS5_IJNSA_ILi16EEESB_EEENS5_IJSC_S1I_EEEEEEEESH_SI_SH_SI_NS1D_6fusion15FusionCallbacksIS1H_NS1Q_17LinearCombinationISH_fSH_fLNS_15FloatRoundStyleE2EEES1J_S1P_JEEENS4_5SM1004TMEM4LOAD26SM100_TMEM_LOAD_32dp32b16xENS4_13SM90_TMA_LOADENS10_INS11_ILi2ELi4ELi3EEES14_NSR_INS5_IJS15_S1L_EEENS5_IJS1L_SC_EEEEEEENS4_39AutoVectorizingCopyWithAssumedAlignmentILi128EEENS4_14SM90_TMA_STOREES25_S27_S27_EEEvvEEEEvNT_6ParamsE --------------------------
	.section	.text._ZN7cutlass13device_kernelINS_4gemm6kernel13GemmUniversalIN4cute5tupleIJiiiiEEENS1_10collective13CollectiveMmaINS1_35MainloopSm100TmaUmmaWarpSpecializedILi3ELi2ELi4ENS5_IJNS4_1CILi2EEENSA_ILi1EEESC_EEEEENS5_IJNSA_ILi128EEESF_SF_EEENS_10tfloat32_tENS5_IJlSC_lEEESH_SI_NS4_8TiledMMAINS4_8MMA_AtomIJNS4_23SM100_MMA_TF32_2x1SM_SSISH_SH_fLi128ELi128ELNS4_4UMMA5MajorE0ELSN_0ELNSM_7ScaleInE0ELSO_0EEEEEENS4_6LayoutINS5_IJSC_SC_SC_EEENS5_IJNSA_ILi0EEEST_ST_EEEEENS5_IJNS4_10UnderscoreESW_SW_EEEEENS4_18SM100_TMA_2SM_LOADENS4_14ComposedLayoutINS4_7SwizzleILi3ELi4ELi3EEENS4_18smem_ptr_flag_bitsILi32EEENSR_INS5_IJNSA_ILi8EEENSA_ILi32EEEEEENS5_IJS16_SC_EEEEEEEvNS4_8identityESZ_S1A_vS1B_EENS_8epilogue10collective18CollectiveEpilogueINS1D_23Sm100TmaWarpSpecializedILi4ELi2ELi16ELb1ELb0EEEJNS5_IJNSA_ILi64EEESF_SF_EEENS5_IJNSR_IS1I_SC_EENSR_INS5_IJNSA_ILi16EEESB_EEENS5_IJSC_S1I_EEEEEEEESH_SI_SH_SI_NS1D_6fusion15FusionCallbacksIS1H_NS1Q_17LinearCombinationISH_fSH_fLNS_15FloatRoundStyleE2EEES1J_S1P_JEEENS4_5SM1004TMEM4LOAD26SM100_TMEM_LOAD_32dp32b16xENS4_13SM90_TMA_LOADENS10_INS11_ILi2ELi4ELi3EEES14_NSR_INS5_IJS15_S1L_EEENS5_IJS1L_SC_EEEEEEENS4_39AutoVectorizingCopyWithAssumedAlignmentILi128EEENS4_14SM90_TMA_STOREES25_S27_S27_EEEvvEEEEvNT_6ParamsE,"ax",@progbits
	.align	128
.text._ZN7cutlass13device_kernelINS_4gemm6kernel13GemmUniversalIN4cute5tupleIJiiiiEEENS1_10collective13CollectiveMmaINS1_35MainloopSm100TmaUmmaWarpSpecializedILi3ELi2ELi4ENS5_IJNS4_1CILi2EEENSA_ILi1EEESC_EEEEENS5_IJNSA_ILi128EEESF_SF_EEENS_10tfloat32_tENS5_IJlSC_lEEESH_SI_NS4_8TiledMMAINS4_8MMA_AtomIJNS4_23SM100_MMA_TF32_2x1SM_SSISH_SH_fLi128ELi128ELNS4_4UMMA5MajorE0ELSN_0ELNSM_7ScaleInE0ELSO_0EEEEEENS4_6LayoutINS5_IJSC_SC_SC_EEENS5_IJNSA_ILi0EEEST_ST_EEEEENS5_IJNS4_10UnderscoreESW_SW_EEEEENS4_18SM100_TMA_2SM_LOADENS4_14ComposedLayoutINS4_7SwizzleILi3ELi4ELi3EEENS4_18smem_ptr_flag_bitsILi32EEENSR_INS5_IJNSA_ILi8EEENSA_ILi32EEEEEENS5_IJS16_SC_EEEEEEEvNS4_8identityESZ_S1A_vS1B_EENS_8epilogue10collective18CollectiveEpilogueINS1D_23Sm100TmaWarpSpecializedILi4ELi2ELi16ELb1ELb0EEEJNS5_IJNSA_ILi64EEESF_SF_EEENS5_IJNSR_IS1I_SC_EENSR_INS5_IJNSA_ILi16EEESB_EEENS5_IJSC_S1I_EEEEEEEESH_SI_SH_SI_NS1D_6fusion15FusionCallbacksIS1H_NS1Q_17LinearCombinationISH_fSH_fLNS_15FloatRoundStyleE2EEES1J_S1P_JEEENS4_5SM1004TMEM4LOAD26SM100_TMEM_LOAD_32dp32b16xENS4_13SM90_TMA_LOADENS10_INS11_ILi2ELi4ELi3EEES14_NSR_INS5_IJS15_S1L_EEENS5_IJS1L_SC_EEEEEEENS4_39AutoVectorizingCopyWithAssumedAlignmentILi128EEENS4_14SM90_TMA_STOREES25_S27_S27_EEEvvEEEEvNT_6ParamsE:
        .type           _ZN7cutlass13device_kernelINS_4gemm6kernel13GemmUniversalIN4cute5tupleIJiiiiEEENS1_10collective13CollectiveMmaINS1_35MainloopSm100TmaUmmaWarpSpecializedILi3ELi2ELi4ENS5_IJNS4_1CILi2EEENSA_ILi1EEESC_EEEEENS5_IJNSA_ILi128EEESF_SF_EEENS_10tfloat32_tENS5_IJlSC_lEEESH_SI_NS4_8TiledMMAINS4_8MMA_AtomIJNS4_23SM100_MMA_TF32_2x1SM_SSISH_SH_fLi128ELi128ELNS4_4UMMA5MajorE0ELSN_0ELNSM_7ScaleInE0ELSO_0EEEEEENS4_6LayoutINS5_IJSC_SC_SC_EEENS5_IJNSA_ILi0EEEST_ST_EEEEENS5_IJNS4_10UnderscoreESW_SW_EEEEENS4_18SM100_TMA_2SM_LOADENS4_14ComposedLayoutINS4_7SwizzleILi3ELi4ELi3EEENS4_18smem_ptr_flag_bitsILi32EEENSR_INS5_IJNSA_ILi8EEENSA_ILi32EEEEEENS5_IJS16_SC_EEEEEEEvNS4_8identityESZ_S1A_vS1B_EENS_8epilogue10collective18CollectiveEpilogueINS1D_23Sm100TmaWarpSpecializedILi4ELi2ELi16ELb1ELb0EEEJNS5_IJNSA_ILi64EEESF_SF_EEENS5_IJNSR_IS1I_SC_EENSR_INS5_IJNSA_ILi16EEESB_EEENS5_IJSC_S1I_EEEEEEEESH_SI_SH_SI_NS1D_6fusion15FusionCallbacksIS1H_NS1Q_17LinearCombinationISH_fSH_fLNS_15FloatRoundStyleE2EEES1J_S1P_JEEENS4_5SM1004TMEM4LOAD26SM100_TMEM_LOAD_32dp32b16xENS4_13SM90_TMA_LOADENS10_INS11_ILi2ELi4ELi3EEES14_NSR_INS5_IJS15_S1L_EEENS5_IJS1L_SC_EEEEEEENS4_39AutoVectorizingCopyWithAssumedAlignmentILi128EEENS4_14SM90_TMA_STOREES25_S27_S27_EEEvvEEEEvNT_6ParamsE,@function
        .size           _ZN7cutlass13device_kernelINS_4gemm6kernel13GemmUniversalIN4cute5tupleIJiiiiEEENS1_10collective13CollectiveMmaINS1_35MainloopSm100TmaUmmaWarpSpecializedILi3ELi2ELi4ENS5_IJNS4_1CILi2EEENSA_ILi1EEESC_EEEEENS5_IJNSA_ILi128EEESF_SF_EEENS_10tfloat32_tENS5_IJlSC_lEEESH_SI_NS4_8TiledMMAINS4_8MMA_AtomIJNS4_23SM100_MMA_TF32_2x1SM_SSISH_SH_fLi128ELi128ELNS4_4UMMA5MajorE0ELSN_0ELNSM_7ScaleInE0ELSO_0EEEEEENS4_6LayoutINS5_IJSC_SC_SC_EEENS5_IJNSA_ILi0EEEST_ST_EEEEENS5_IJNS4_10UnderscoreESW_SW_EEEEENS4_18SM100_TMA_2SM_LOADENS4_14ComposedLayoutINS4_7SwizzleILi3ELi4ELi3EEENS4_18smem_ptr_flag_bitsILi32EEENSR_INS5_IJNSA_ILi8EEENSA_ILi32EEEEEENS5_IJS16_SC_EEEEEEEvNS4_8identityESZ_S1A_vS1B_EENS_8epilogue10collective18CollectiveEpilogueINS1D_23Sm100TmaWarpSpecializedILi4ELi2ELi16ELb1ELb0EEEJNS5_IJNSA_ILi64EEESF_SF_EEENS5_IJNSR_IS1I_SC_EENSR_INS5_IJNSA_ILi16EEESB_EEENS5_IJSC_S1I_EEEEEEEESH_SI_SH_SI_NS1D_6fusion15FusionCallbacksIS1H_NS1Q_17LinearCombinationISH_fSH_fLNS_15FloatRoundStyleE2EEES1J_S1P_JEEENS4_5SM1004TMEM4LOAD26SM100_TMEM_LOAD_32dp32b16xENS4_13SM90_TMA_LOADENS10_INS11_ILi2ELi4ELi3EEES14_NSR_INS5_IJS15_S1L_EEENS5_IJS1L_SC_EEEEEEENS4_39AutoVectorizingCopyWithAssumedAlignmentILi128EEENS4_14SM90_TMA_STOREES25_S27_S27_EEEvvEEEEvNT_6ParamsE,(.L_x_198 - _ZN7cutlass13device_kernelINS_4gemm6kernel13GemmUniversalIN4cute5tupleIJiiiiEEENS1_10collective13CollectiveMmaINS1_35MainloopSm100TmaUmmaWarpSpecializedILi3ELi2ELi4ENS5_IJNS4_1CILi2EEENSA_ILi1EEESC_EEEEENS5_IJNSA_ILi128EEESF_SF_EEENS_10tfloat32_tENS5_IJlSC_lEEESH_SI_NS4_8TiledMMAINS4_8MMA_AtomIJNS4_23SM100_MMA_TF32_2x1SM_SSISH_SH_fLi128ELi128ELNS4_4UMMA5MajorE0ELSN_0ELNSM_7ScaleInE0ELSO_0EEEEEENS4_6LayoutINS5_IJSC_SC_SC_EEENS5_IJNSA_ILi0EEEST_ST_EEEEENS5_IJNS4_10UnderscoreESW_SW_EEEEENS4_18SM100_TMA_2SM_LOADENS4_14ComposedLayoutINS4_7SwizzleILi3ELi4ELi3EEENS4_18smem_ptr_flag_bitsILi32EEENSR_INS5_IJNSA_ILi8EEENSA_ILi32EEEEEENS5_IJS16_SC_EEEEEEEvNS4_8identityESZ_S1A_vS1B_EENS_8epilogue10collective18CollectiveEpilogueINS1D_23Sm100TmaWarpSpecializedILi4ELi2ELi16ELb1ELb0EEEJNS5_IJNSA_ILi64EEESF_SF_EEENS5_IJNSR_IS1I_SC_EENSR_INS5_IJNSA_ILi16EEESB_EEENS5_IJSC_S1I_EEEEEEEESH_SI_SH_SI_NS1D_6fusion15FusionCallbacksIS1H_NS1Q_17LinearCombinationISH_fSH_fLNS_15FloatRoundStyleE2EEES1J_S1P_JEEENS4_5SM1004TMEM4LOAD26SM100_TMEM_LOAD_32dp32b16xENS4_13SM90_TMA_LOADENS10_INS11_ILi2ELi4ELi3EEES14_NSR_INS5_IJS15_S1L_EEENS5_IJS1L_SC_EEEEEEENS4_39AutoVectorizingCopyWithAssumedAlignmentILi128EEENS4_14SM90_TMA_STOREES25_S27_S27_EEEvvEEEEvNT_6ParamsE)
        .other          _ZN7cutlass13device_kernelINS_4gemm6kernel13GemmUniversalIN4cute5tupleIJiiiiEEENS1_10collective13CollectiveMmaINS1_35MainloopSm100TmaUmmaWarpSpecializedILi3ELi2ELi4ENS5_IJNS4_1CILi2EEENSA_ILi1EEESC_EEEEENS5_IJNSA_ILi128EEESF_SF_EEENS_10tfloat32_tENS5_IJlSC_lEEESH_SI_NS4_8TiledMMAINS4_8MMA_AtomIJNS4_23SM100_MMA_TF32_2x1SM_SSISH_SH_fLi128ELi128ELNS4_4UMMA5MajorE0ELSN_0ELNSM_7ScaleInE0ELSO_0EEEEEENS4_6LayoutINS5_IJSC_SC_SC_EEENS5_IJNSA_ILi0EEEST_ST_EEEEENS5_IJNS4_10UnderscoreESW_SW_EEEEENS4_18SM100_TMA_2SM_LOADENS4_14ComposedLayoutINS4_7SwizzleILi3ELi4ELi3EEENS4_18smem_ptr_flag_bitsILi32EEENSR_INS5_IJNSA_ILi8EEENSA_ILi32EEEEEENS5_IJS16_SC_EEEEEEEvNS4_8identityESZ_S1A_vS1B_EENS_8epilogue10collective18CollectiveEpilogueINS1D_23Sm100TmaWarpSpecializedILi4ELi2ELi16ELb1ELb0EEEJNS5_IJNSA_ILi64EEESF_SF_EEENS5_IJNSR_IS1I_SC_EENSR_INS5_IJNSA_ILi16EEESB_EEENS5_IJSC_S1I_EEEEEEEESH_SI_SH_SI_NS1D_6fusion15FusionCallbacksIS1H_NS1Q_17LinearCombinationISH_fSH_fLNS_15FloatRoundStyleE2EEES1J_S1P_JEEENS4_5SM1004TMEM4LOAD26SM100_TMEM_LOAD_32dp32b16xENS4_13SM90_TMA_LOADENS10_INS11_ILi2ELi4ELi3EEES14_NSR_INS5_IJS15_S1L_EEENS5_IJS1L_SC_EEEEEEENS4_39AutoVectorizingCopyWithAssumedAlignmentILi128EEENS4_14SM90_TMA_STOREES25_S27_S27_EEEvvEEEEvNT_6ParamsE,@"STO_CUDA_ENTRY STV_DEFAULT"
_ZN7cutlass13device_kernelINS_4gemm6kernel13GemmUniversalIN4cute5tupleIJiiiiEEENS1_10collective13CollectiveMmaINS1_35MainloopSm100TmaUmmaWarpSpecializedILi3ELi2ELi4ENS5_IJNS4_1CILi2EEENSA_ILi1EEESC_EEEEENS5_IJNSA_ILi128EEESF_SF_EEENS_10tfloat32_tENS5_IJlSC_lEEESH_SI_NS4_8TiledMMAINS4_8MMA_AtomIJNS4_23SM100_MMA_TF32_2x1SM_SSISH_SH_fLi128ELi128ELNS4_4UMMA5MajorE0ELSN_0ELNSM_7ScaleInE0ELSO_0EEEEEENS4_6LayoutINS5_IJSC_SC_SC_EEENS5_IJNSA_ILi0EEEST_ST_EEEEENS5_IJNS4_10UnderscoreESW_SW_EEEEENS4_18SM100_TMA_2SM_LOADENS4_14ComposedLayoutINS4_7SwizzleILi3ELi4ELi3EEENS4_18smem_ptr_flag_bitsILi32EEENSR_INS5_IJNSA_ILi8EEENSA_ILi32EEEEEENS5_IJS16_SC_EEEEEEEvNS4_8identityESZ_S1A_vS1B_EENS_8epilogue10collective18CollectiveEpilogueINS1D_23Sm100TmaWarpSpecializedILi4ELi2ELi16ELb1ELb0EEEJNS5_IJNSA_ILi64EEESF_SF_EEENS5_IJNSR_IS1I_SC_EENSR_INS5_IJNSA_ILi16EEESB_EEENS5_IJSC_S1I_EEEEEEEESH_SI_SH_SI_NS1D_6fusion15FusionCallbacksIS1H_NS1Q_17LinearCombinationISH_fSH_fLNS_15FloatRoundStyleE2EEES1J_S1P_JEEENS4_5SM1004TMEM4LOAD26SM100_TMEM_LOAD_32dp32b16xENS4_13SM90_TMA_LOADENS10_INS11_ILi2ELi4ELi3EEES14_NSR_INS5_IJS15_S1L_EEENS5_IJS1L_SC_EEEEEEENS4_39AutoVectorizingCopyWithAssumedAlignmentILi128EEENS4_14SM90_TMA_STOREES25_S27_S27_EEEvvEEEEvNT_6ParamsE:
[----:B------:R-:W1:Y:S01]  /*0000*/  LDC R1, c[0x0][0x37c] ;  /* 0x0000df00ff017b82 */ /* 0x000e620000000800 */
[----:B------:R-:W2:Y:S01]  /*0010*/  S2R R81, SR_TID.X ;  /* 0x0000000000517919 */ /* 0x000ea20000002100 */
[----:B------:R-:W3:Y:S06]  /*0020*/  LDCU.64 UR8, c[0x0][0x890] ;  /* 0x00011200ff0877ac */ /* 0x000eec0008000a00 */
[----:B------:R-:W4:Y:S01]  /*0030*/  S2UR UR54, SR_CgaCtaId ;  /* 0x00000000003679c3 */ /* 0x000f220000008800 */
[----:B------:R-:W-:Y:S02]  /*0040*/  PRMT R67, RZ, 0x7610, R67 ;  /* 0x00007610ff437816 */ /* 0x000fe40000000043 */
[----:B------:R-:W-:Y:S01]  /*0050*/  ELECT P1, URZ, PT ;  /* 0x0000000000ff782f */ /* 0x000fe20003820000 */
[----:B------:R-:W1:Y:S01]  /*0060*/  LDCU.64 UR52, c[0x0][0x358] ;  /* 0x00006b00ff3477ac */ /* 0x000e620008000a00 */
[----:B---3--:R-:W-:-:S04]  /*0070*/  UISETP.NE.U32.AND UP0, UPT, UR8, URZ, UPT ;  /* 0x000000ff0800728c */ /* 0x008fc8000bf05070 */
[----:B------:R-:W-:Y:S02]  /*0080*/  UISETP.NE.AND.EX UP0, UPT, UR9, URZ, UPT, UP0 ;  /* 0x000000ff0900728c */ /* 0x000fe4000bf05300 */
[----:B----4-:R-:W-:Y:S02]  /*0090*/  ULOP3.LUT UR5, UR54, 0x1, URZ, 0xc0, !UPT ;  /* 0x0000000136057892 */ /* 0x010fe4000f8ec0ff */
[----:B------:R-:W-:Y:S01]  /*00a0*/  ULOP3.LUT UR4, UR54, 0x1, URZ, 0x3c, !UPT ;  /* 0x0000000136047892 */ /* 0x000fe2000f8e3cff */
[----:B--2---:R-:W-:-:S03]  /*00b0*/  SHF.R.U32.HI R72, RZ, 0x5, R81 ;  /* 0x00000005ff487819 */ /* 0x004fc60000011651 */
[----:B------:R-:W-:Y:S02]  /*00c0*/  IMAD.U32 R12, RZ, RZ, UR5 ;  /* 0x00000005ff0c7e24 */ /* 0x000fe4000f8e00ff */
[----:B------:R-:W-:Y:S01]  /*00d0*/  IMAD.U32 R9, RZ, RZ, UR4 ;  /* 0x00000004ff097e24 */ /* 0x000fe2000f8e00ff */
[----:B------:R-:W2:Y:S02]  /*00e0*/  SHFL.IDX PT, R0, R72, RZ, 0x1f ;  /* 0x00001fff48007589 */ /* 0x000ea400000e0000 */
[----:B--2---:R-:W-:Y:S01]  /*00f0*/  R2UR UR10, R0 ;  /* 0x00000000000a72ca */ /* 0x004fe200000e0000 */
[----:B-1----:R-:W-:-:S14]  /*0100*/  BRA.U UP0, `(.L_x_0) ;  /* 0x00000001002c7547 */ /* 0x002fdc000b800000 */
[----:B------:R-:W1:Y:S02]  /*0110*/  LDCU.64 UR4, c[0x0][0x888] ;  /* 0x00011100ff0477ac */ /* 0x000e640008000a00 */
[----:B-1----:R-:W-:-:S04]  /*0120*/  UISETP.NE.U32.AND UP0, UPT, UR4, URZ, UPT ;  /* 0x000000ff0400728c */ /* 0x002fc8000bf05070 */
[----:B------:R-:W-:-:S09]  /*0130*/  UISETP.NE.AND.EX UP0, UPT, UR5, URZ, UPT, UP0 ;  /* 0x000000ff0500728c */ /* 0x000fd2000bf05300 */
[----:B------:R-:W-:Y:S05]  /*0140*/  BRA.U !UP0, `(.L_x_1) ;  /* 0x0000000108107547 */ /* 0x000fea000b800000 */
[----:B------:R-:W1:Y:S02]  /*0150*/  LDC.64 R2, c[0x0][0x888] ;  /* 0x00022200ff027b82 */ /* 0x000e640000000a00 */
[----:B-1----:R1:W5:Y:S01]  /*0160*/  LDG.E R35, desc[UR52][R2.64] ;  /* 0x0000003402237981 */ /* 0x002362000c1e1900 */
[----:B------:R-:W-:Y:S01]  /*0170*/  HFMA2 R67, -RZ, RZ, 0, 5.9604644775390625e-08 ;  /* 0x00000001ff437431 */ /* 0x000fe200000001ff */
[----:B------:R-:W-:Y:S05]  /*0180*/  BRA `(.L_x_0) ;  /* 0x00000000000c7947 */ /* 0x000fea0003800000 */
.L_x_1:
[----:B------:R-:W1:Y:S01]  /*0190*/  LDCU UR4, c[0x0][0x880] ;  /* 0x00011000ff0477ac */ /* 0x000e620008000800 */
[----:B------:R-:W-:Y:S01]  /*01a0*/  HFMA2 R67, -RZ, RZ, 0, 5.9604644775390625e-08 ;  /* 0x00000001ff437431 */ /* 0x000fe200000001ff */
[----:B-1----:R-:W-:-:S07]  /*01b0*/  MOV R35, UR4 ;  /* 0x0000000400237c02 */ /* 0x002fce0008000f00 */
.L_x_0:
[----:B------:R-:W2:Y:S02]  /*01c0*/  LDCU.64 UR4, c[0x0][0x8b0] ;  /* 0x00011600ff0477ac */ /* 0x000ea40008000a00 */
[----:B--2---:R-:W-:-:S04]  /*01d0*/  UISETP.NE.U32.AND UP0, UPT, UR4, URZ, UPT ;  /* 0x000000ff0400728c */ /* 0x004fc8000bf05070 */
[----:B------:R-:W-:-:S09]  /*01e0*/  UISETP.NE.AND.EX UP0, UPT, UR5, URZ, UPT, UP0 ;  /* 0x000000ff0500728c */ /* 0x000fd2000bf05300 */
[----:B------:R-:W-:Y:S05]  /*01f0*/  BRA.U UP0, `(.L_x_2) ;  /* 0x0000000100247547 */ /* 0x000fea000b800000 */
[----:B------:R-:W2:Y:S02]  /*0200*/  LDCU.64 UR4, c[0x0][0x8a8] ;  /* 0x00011500ff0477ac */ /* 0x000ea40008000a00 */
[----:B--2---:R-:W-:-:S04]  /*0210*/  UISETP.NE.U32.AND UP0, UPT, UR4, URZ, UPT ;  /* 0x000000ff0400728c */ /* 0x004fc8000bf05070 */
[----:B------:R-:W-:-:S09]  /*0220*/  UISETP.NE.AND.EX UP0, UPT, UR5, URZ, UPT, UP0 ;  /* 0x000000ff0500728c */ /* 0x000fd2000bf05300 */
[----:B------:R-:W-:Y:S05]  /*0230*/  BRA.U !UP0, `(.L_x_3) ;  /* 0x00000001080c7547 */ /* 0x000fea000b800000 */
[----:B------:R-:W2:Y:S02]  /*0240*/  LDC.64 R32, c[0x0][0x8a8] ;  /* 0x00022a00ff207b82 */ /* 0x000ea40000000a00 */
[----:B--2---:R2:W5:Y:S01]  /*0250*/  LDG.E R32, desc[UR52][R32.64] ;  /* 0x0000003420207981 */ /* 0x004562000c1e1900 */
[----:B------:R-:W-:Y:S05]  /*0260*/  BRA `(.L_x_2) ;  /* 0x0000000000087947 */ /* 0x000fea0003800000 */
.L_x_3:
[----:B------:R-:W2:Y:S02]  /*0270*/  LDCU UR4, c[0x0][0x8a0] ;  /* 0x00011400ff0477ac */ /* 0x000ea40008000800 */
[----:B--2---:R-:W-:Y:S02]  /*0280*/  MOV R32, UR4 ;  /* 0x0000000400207c02 */ /* 0x004fe40008000f00 */
.L_x_2:
[----:B------:R-:W-:Y:S01]  /*0290*/  IMAD.U32 R0, RZ, RZ, UR10 ;  /* 0x0000000aff007e24 */ /* 0x000fe2000f8e00ff */
[----:B------:R-:W-:Y:S04]  /*02a0*/  BSSY.RECONVERGENT B0, `(.L_x_4) ;  /* 0x000000c000007945 */ /* 0x000fe80003800200 */
[C---:B------:R-:W-:Y:S02]  /*02b0*/  ISETP.NE.OR P2, PT, R0.reuse, 0x1, !P1 ;  /* 0x000000010000780c */ /* 0x040fe40004f45670 */
[----:B------:R-:W-:-:S11]  /*02c0*/  ISETP.NE.OR P0, PT, R0, 0x3, !P1 ;  /* 0x000000030000780c */ /* 0x000fd60004f05670 */
[----:B------:R-:W-:Y:S05]  /*02d0*/  @P2 BRA `(.L_x_5) ;  /* 0x0000000000202947 */ /* 0x000fea0003800000 */
[----:B------:R-:W3:Y:S02]  /*02e0*/  LDCU.64 UR4, c[0x0][0x348] ;  /* 0x00006900ff0477ac */ /* 0x000ee40008000a00 */
[----:B---3--:R-:W-:Y:S02]  /*02f0*/  UIADD3 UR6, UP1, UPT, UR4, 0x80, URZ ;  /* 0x0000008004067890 */ /* 0x008fe4000ff3e0ff */
[----:B------:R-:W-:Y:S02]  /*0300*/  UIADD3 UR4, UP0, UPT, UR4, 0x180, URZ ;  /* 0x0000018004047890 */ /* 0x000fe4000ff1e0ff */
[----:B------:R-:W-:Y:S02]  /*0310*/  UIADD3.X UR7, UPT, UPT, URZ, UR5, URZ, UP1, !UPT ;  /* 0x00000005ff077290 */ /* 0x000fe40008ffe4ff */
[----:B------:R-:W-:-:S07]  /*0320*/  UIADD3.X UR5, UPT, UPT, URZ, UR5, URZ, UP0, !UPT ;  /* 0x00000005ff057290 */ /* 0x000fce00087fe4ff */
[----:B------:R3:W-:Y:S02]  /*0330*/  UTMACCTL.PF [UR6] ;  /* 0x00000000060079b9 */ /* 0x0007e40008040000 */
[----:B------:R3:W-:Y:S02]  /*0340*/  UTMACCTL.PF [UR4] ;  /* 0x00000000040079b9 */ /* 0x0007e40008040000 */
[----:B---3--:R-:W-:Y:S01]  /*0350*/  NOP ;  /* 0x0000000000007918 */ /* 0x008fe20000000000 */
.L_x_5:
[----:B------:R-:W-:Y:S05]  /*0360*/  BSYNC.RECONVERGENT B0 ;  /* 0x0000000000007941 */ /* 0x000fea0003800200 */
.L_x_4:
[----:B------:R-:W-:Y:S04]  /*0370*/  BSSY.RECONVERGENT B0, `(.L_x_6) ;  /* 0x000000a000007945 */ /* 0x000fe80003800200 */
        /* <DEDUP_REMOVED lines=9> */
.L_x_7:
[----:B------:R-:W-:Y:S05]  /*0410*/  BSYNC.RECONVERGENT B0 ;  /* 0x0000000000007941 */ /* 0x000fea0003800200 */
.L_x_6:
[----:B------:R-:W3:Y:S01]  /*0420*/  LDCU.64 UR4, c[0x0][0x888] ;  /* 0x00011100ff0477ac */ /* 0x000ee20008000a00 */
[----:B------:R-:W-:Y:S02]  /*0430*/  UISETP.EQ.U32.AND UP1, UPT, UR8, URZ, UPT ;  /* 0x000000ff0800728c */ /* 0x000fe4000bf22070 */
[----:B------:R-:W-:Y:S02]  /*0440*/  UPLOP3.LUT UP5, UPT, UPT, UPT, UPT, 0x80, 0x8 ;  /* 0x000000000008789c */ /* 0x000fe40003faf070 */
[----:B---3--:R-:W-:-:S04]  /*0450*/  UISETP.NE.U32.AND UP0, UPT, UR4, URZ, UPT ;  /* 0x000000ff0400728c */ /* 0x008fc8000bf05070 */
[----:B------:R-:W-:-:S04]  /*0460*/  UISETP.NE.AND.EX UP0, UPT, UR5, URZ, UPT, UP0 ;  /* 0x000000ff0500728c */ /* 0x000fc8000bf05300 */
[----:B------:R-:W-:-:S04]  /*0470*/  UISETP.EQ.OR.EX UP2, UPT, UR9, URZ, !UP0, UP1 ;  /* 0x000000ff0900728c */ /* 0x000fc8000c742710 */
[----:B------:R-:W-:-:S05]  /*0480*/  UP2UR UR50, UPR, URZ, 0x4 ;  /* 0x00000004ff327883 */ /* 0x000fca0008000000 */
[----:B------:R-:W-:Y:S07]  /*0490*/  BRA.U !UP2, `(.L_x_8) ;  /* 0x000000010a207547 */ /* 0x000fee000b800000 */
[----:B------:R-:W-:Y:S01]  /*04a0*/  UISETP.NE.U32.AND UP2, UPT, UR8, URZ, UPT ;  /* 0x000000ff0800728c */ /* 0x000fe2000bf45070 */
[----:B-----5:R-:W-:Y:S01]  /*04b0*/  FSETP.NEU.AND P0, PT, R35, RZ, PT ;  /* 0x000000ff2300720b */ /* 0x020fe20003f0d000 */
[----:B------:R-:W-:Y:S02]  /*04c0*/  USEL UR4, URZ, 0xffffffff, UP0 ;  /* 0xffffffffff047887 */ /* 0x000fe40008000000 */
[----:B------:R-:W-:-:S10]  /*04d0*/  UISETP.NE.AND.EX UP2, UPT, UR9, URZ, UPT, UP2 ;  /* 0x000000ff0900728c */ /* 0x000fd4000bf45320 */
[----:B------:R-:W-:Y:S01]  /*04e0*/  VOTEU.ANY UP1, P0 ;  /* 0x0000000000ff7886 */ /* 0x000fe20000020100 */
[----:B------:R-:W-:-:S04]  /*04f0*/  @!UP2 USEL UR4, URZ, 0xffffffff, UP1 ;  /* 0xffffffffff04a887 */ /* 0x000fc80008800000 */
[----:B------:R-:W-:-:S04]  /*0500*/  ULOP3.LUT UR4, UR4, 0x1, URZ, 0xc0, !UPT ;  /* 0x0000000104047892 */ /* 0x000fc8000f8ec0ff */
[----:B------:R-:W-:-:S11]  /*0510*/  UISETP.NE.U32.AND UP5, UPT, UR4, 0x1, UPT ;  /* 0x000000010400788c */ /* 0x000fd6000bfa5070 */
.L_x_8:
[----:B------:R-:W3:Y:S01]  /*0520*/  SHFL.IDX PT, R0, R72, RZ, 0x1f ;  /* 0x00001fff48007589 */ /* 0x000ee200000e0000 */
[----:B------:R-:W-:Y:S01]  /*0530*/  R2UR UR4, R12 ;  /* 0x000000000c0472ca */ /* 0x000fe200000e0000 */
[----:B------:R-:W-:-:S04]  /*0540*/  UISETP.NE.AND UP1, UPT, UR10, 0x2, UPT ;  /* 0x000000020a00788c */ /* 0x000fc8000bf25270 */
[----:B------:R-:W-:-:S08]  /*0550*/  USEL UR45, URZ, 0x1, UP1 ;  /* 0x00000001ff2d7887 */ /* 0x000fd00008800000 */
[----:B------:R-:W-:-:S06]  /*0560*/  UISETP.EQ.AND UP2, UPT, UR4, URZ, !UP1 ;  /* 0x000000ff0400728c */ /* 0x000fcc000cf42270 */
[----:B------:R-:W-:Y:S02]  /*0570*/  PLOP3.LUT P5, PT, P1, PT, UP2, 0x80, 0x8 ;  /* 0x000000000008781c */ /* 0x000fe40000faf028 */
[----:B---3--:R-:W-:-:S13]  /*0580*/  ISETP.NE.AND P0, PT, R0, RZ, PT ;  /* 0x000000ff0000720c */ /* 0x008fda0003f05270 */
[----:B------:R-:W-:Y:S05]  /*0590*/  @P0 BRA `(.L_x_9) ;  /* 0x00000000003c0947 */ /* 0x000fea0003800000 */
[----:B------:R-:W-:Y:S01]  /*05a0*/  UMOV UR4, 0x400 ;  /* 0x0000040000047882 */ /* 0x000fe20000000000 */
[----:B------:R-:W-:Y:S01]  /*05b0*/  UMOV UR6, 0x1 ;  /* 0x0000000100067882 */ /* 0x000fe20000000000 */
[----:B------:R-:W-:Y:S02]  /*05c0*/  ULEA UR4, UR54, UR4, 0x18 ;  /* 0x0000000436047291 */ /* 0x000fe4000f8ec0ff */
[----:B------:R-:W-:-:S04]  /*05d0*/  UIADD3 UR6, UPT, UPT, -UR6, 0x100000, URZ ;  /* 0x0010000006067890 */ /* 0x000fc8000fffe1ff */
[----:B------:R-:W-:Y:S02]  /*05e0*/  USHF.L.U32 UR7, UR6, 0xb, URZ ;  /* 0x0000000b06077899 */ /* 0x000fe400080006ff */
[----:B------:R-:W-:Y:S01]  /*05f0*/  USHF.L.U32 UR6, UR6, 0x1, URZ ;  /* 0x0000000106067899 */ /* 0x000fe200080006ff */
[----:B------:R-:W-:Y:S01]  /*0600*/  ELECT P0, URZ, PT ;  /* 0x0000000000ff782f */ /* 0x000fe20003800000 */
[----:B------:R-:W3:Y:S10]  /*0610*/  FENCE.VIEW.ASYNC.S ;  /* 0x00000000000073c6 */ /* 0x000ef40000000000 */
[----:B---3--:R3:W4:Y:S01]  /*0620*/  SYNCS.EXCH.64 URZ, [UR4], UR6 ;  /* 0x0000000604ff75b2 */ /* 0x0087220008000100 */
[----:B------:R3:W1:Y:S01]  /*0630*/  SYNCS.EXCH.64 URZ, [UR4+0x18], UR6 ;  /* 0x0000180604ff75b2 */ /* 0x0006620008000100 */
[----:B------:R3:W1:Y:S01]  /*0640*/  SYNCS.EXCH.64 URZ, [UR4+0x8], UR6 ;  /* 0x0000080604ff75b2 */ /* 0x0006620008000100 */
[----:B------:R3:W1:Y:S01]  /*0650*/  SYNCS.EXCH.64 URZ, [UR4+0x20], UR6 ;  /* 0x0000200604ff75b2 */ /* 0x0006620008000100 */
[----:B------:R3:W1:Y:S01]  /*0660*/  SYNCS.EXCH.64 URZ, [UR4+0x10], UR6 ;  /* 0x0000100604ff75b2 */ /* 0x0006620008000100 */
[----:B------:R3:W1:Y:S01]  /*0670*/  SYNCS.EXCH.64 URZ, [UR4+0x28], UR6 ;  /* 0x0000280604ff75b2 */ /* 0x0006620008000100 */
[----:B------:R-:W-:Y:S01]  /*0680*/  NOP ;  /* 0x0000000000007918 */ /* 0x000fe20000000000 */
.L_x_9:
[----:B------:R-:W2:Y:S01]  /*0690*/  SHFL.IDX PT, R0, R72, RZ, 0x1f ;  /* 0x00001fff48007589 */ /* 0x000ea200000e0000 */
[----:B------:R-:W-:Y:S01]  /*06a0*/  NOP ;  /* 0x0000000000007918 */ /* 0x000fe20000000000 */
[----:B--2---:R-:W-:-:S13]  /*06b0*/  ISETP.NE.AND P0, PT, R0, 0x1, PT ;  /* 0x000000010000780c */ /* 0x004fda0003f05270 */
[----:B------:R-:W-:Y:S05]  /*06c0*/  @P0 BRA `(.L_x_10) ;  /* 0x0000000000540947 */ /* 0x000fea0003800000 */
[----:B---3--:R-:W-:Y:S01]  /*06d0*/  UMOV UR4, 0x400 ;  /* 0x0000040000047882 */ /* 0x008fe20000000000 */
[----:B------:R-:W-:Y:S01]  /*06e0*/  UMOV UR8, 0x20 ;  /* 0x0000002000087882 */ /* 0x000fe20000000000 */
[----:B------:R-:W-:Y:S01]  /*06f0*/  UMOV UR6, 0x80 ;  /* 0x0000008000067882 */ /* 0x000fe20000000000 */
[----:B------:R-:W-:Y:S02]  /*0700*/  ULEA UR4, UR54, UR4, 0x18 ;  /* 0x0000000436047291 */ /* 0x000fe4000f8ec0ff */
[----:B------:R-:W-:-:S04]  /*0710*/  UIADD3 UR8, UPT, UPT, -UR8, 0x100000, URZ ;  /* 0x0010000008087890 */ /* 0x000fc8000fffe1ff */
[----:B------:R-:W-:Y:S02]  /*0720*/  USHF.L.U32 UR9, UR8, 0xb, URZ ;  /* 0x0000000b08097899 */ /* 0x000fe400080006ff */
[----:B------:R-:W-:Y:S02]  /*0730*/  USHF.L.U32 UR8, UR8, 0x1, URZ ;  /* 0x0000000108087899 */ /* 0x000fe400080006ff */
[----:B------:R-:W-:-:S04]  /*0740*/  UIADD3 UR6, UPT, UPT, -UR6, 0x100000, URZ ;  /* 0x0010000006067890 */ /* 0x000fc8000fffe1ff */
[----:B------:R-:W-:Y:S02]  /*0750*/  USHF.L.U32 UR7, UR6, 0xb, URZ ;  /* 0x0000000b06077899 */ /* 0x000fe400080006ff */
[----:B------:R-:W-:Y:S01]  /*0760*/  USHF.L.U32 UR6, UR6, 0x1, URZ ;  /* 0x0000000106067899 */ /* 0x000fe200080006ff */
[----:B------:R-:W-:Y:S01]  /*0770*/  ELECT P0, URZ, PT ;  /* 0x0000000000ff782f */ /* 0x000fe20003800000 */
[----:B------:R-:W2:Y:S02]  /*0780*/  FENCE.VIEW.ASYNC.S ;  /* 0x00000000000073c6 */ /* 0x000ea40000000000 */
[----:B--2---:R2:W3:Y:S08]  /*0790*/  SYNCS.EXCH.64 URZ, [UR4+0x30], UR8 ;  /* 0x0000300804ff75b2 */ /* 0x0044f00008000100 */
[----:B------:R2:W1:Y:S01]  /*07a0*/  SYNCS.EXCH.64 URZ, [UR4+0x50], UR6 ;  /* 0x0000500604ff75b2 */ /* 0x0004620008000100 */
[----:B------:R2:W1:Y:S01]  /*07b0*/  SYNCS.EXCH.64 URZ, [UR4+0x38], UR8 ;  /* 0x0000380804ff75b2 */ /* 0x0004620008000100 */
[----:B------:R2:W1:Y:S01]  /*07c0*/  SYNCS.EXCH.64 URZ, [UR4+0x58], UR6 ;  /* 0x0000580604ff75b2 */ /* 0x0004620008000100 */
[----:B------:R2:W1:Y:S01]  /*07d0*/  SYNCS.EXCH.64 URZ, [UR4+0x40], UR8 ;  /* 0x0000400804ff75b2 */ /* 0x0004620008000100 */
[----:B------:R2:W1:Y:S01]  /*07e0*/  SYNCS.EXCH.64 URZ, [UR4+0x60], UR6 ;  /* 0x0000600604ff75b2 */ /* 0x0004620008000100 */
[----:B------:R2:W1:Y:S01]  /*07f0*/  SYNCS.EXCH.64 URZ, [UR4+0x48], UR8 ;  /* 0x0000480804ff75b2 */ /* 0x0004620008000100 */
[----:B------:R2:W1:Y:S01]  /*0800*/  SYNCS.EXCH.64 URZ, [UR4+0x68], UR6 ;  /* 0x0000680604ff75b2 */ /* 0x0004620008000100 */
[----:B------:R-:W-:Y:S01]  /*0810*/  NOP ;  /* 0x0000000000007918 */ /* 0x000fe20000000000 */
.L_x_10:
[----:B------:R-:W4:Y:S01]  /*0820*/  SHFL.IDX PT, R0, R72, RZ, 0x1f ;  /* 0x00001fff48007589 */ /* 0x000f2200000e0000 */
[----:B------:R-:W-:Y:S01]  /*0830*/  NOP ;  /* 0x0000000000007918 */ /* 0x000fe20000000000 */
[----:B----4-:R-:W-:-:S13]  /*0840*/  ISETP.NE.AND P0, PT, R0, 0x3, PT ;  /* 0x000000030000780c */ /* 0x010fda0003f05270 */
[----:B------:R-:W-:Y:S05]  /*0850*/  @P0 BRA `(.L_x_11) ;  /* 0x00000000002c0947 */ /* 0x000fea0003800000 */
[----:B--23--:R-:W-:Y:S01]  /*0860*/  UMOV UR6, 0x400 ;  /* 0x0000040000067882 */ /* 0x00cfe20000000000 */
[----:B------:R-:W-:Y:S01]  /*0870*/  UMOV UR4, 0x20 ;  /* 0x0000002000047882 */ /* 0x000fe20000000000 */
[----:B------:R-:W-:Y:S02]  /*0880*/  ULEA UR6, UR54, UR6, 0x18 ;  /* 0x0000000636067291 */ /* 0x000fe4000f8ec0ff */
[----:B------:R-:W-:-:S04]  /*0890*/  UIADD3 UR4, UPT, UPT, -UR4, 0x100000, URZ ;  /* 0x0010000004047890 */ /* 0x000fc8000fffe1ff */
[----:B------:R-:W-:Y:S02]  /*08a0*/  USHF.L.U32 UR5, UR4, 0xb, URZ ;  /* 0x0000000b04057899 */ /* 0x000fe400080006ff */
[----:B------:R-:W-:Y:S01]  /*08b0*/  USHF.L.U32 UR4, UR4, 0x1, URZ ;  /* 0x0000000104047899 */ /* 0x000fe200080006ff */
[----:B------:R-:W-:Y:S01]  /*08c0*/  ELECT P0, URZ, PT ;  /* 0x0000000000ff782f */ /* 0x000fe20003800000 */
[----:B------:R-:W2:Y:S10]  /*08d0*/  FENCE.VIEW.ASYNC.S ;  /* 0x00000000000073c6 */ /* 0x000eb40000000000 */
[----:B--2---:R4:W2:Y:S01]  /*08e0*/  SYNCS.EXCH.64 URZ, [UR6+0x70], UR4 ;  /* 0x0000700406ff75b2 */ /* 0x0048a20008000100 */
[----:B------:R4:W3:Y:S02]  /*08f0*/  SYNCS.EXCH.64 URZ, [UR6+0x78], UR4 ;  /* 0x0000780406ff75b2 */ /* 0x0008e40008000100 */
[----:B----4-:R-:W-:Y:S01]  /*0900*/  NOP ;  /* 0x0000000000007918 */ /* 0x010fe20000000000 */
.L_x_11:
[----:B------:R-:W4:Y:S01]  /*0910*/  SHFL.IDX PT, R0, R72, RZ, 0x1f ;  /* 0x00001fff48007589 */ /* 0x000f2200000e0000 */
[----:B------:R-:W-:Y:S01]  /*0920*/  NOP ;  /* 0x0000000000007918 */ /* 0x000fe20000000000 */
[----:B----4-:R-:W-:-:S13]  /*0930*/  ISETP.NE.AND P0, PT, R0, 0x4, PT ;  /* 0x000000040000780c */ /* 0x010fda0003f05270 */
[----:B------:R-:W-:Y:S05]  /*0940*/  @P0 BRA `(.L_x_12) ;  /* 0x0000000000480947 */ /* 0x000fea0003800000 */
[----:B--23--:R-:W-:Y:S01]  /*0950*/  UMOV UR4, 0x1e0 ;  /* 0x000001e000047882 */ /* 0x00cfe20000000000 */
[----:B------:R-:W-:Y:S01]  /*0960*/  UMOV UR6, 0x400 ;  /* 0x0000040000067882 */ /* 0x000fe20000000000 */
[----:B------:R-:W-:Y:S01]  /*0970*/  USEL UR4, UR4, 0x1a0, UP5 ;  /* 0x000001a004047887 */ /* 0x000fe2000a800000 */
        /* <DEDUP_REMOVED lines=10> */
[----:B--2---:R4:W2:Y:S08]  /*0a20*/  SYNCS.EXCH.64 URZ, [UR6+0x80], UR8 ;  /* 0x0000800806ff75b2 */ /* 0x0048b00008000100 */
[----:B------:R4:W3:Y:S01]  /*0a30*/  SYNCS.EXCH.64 URZ, [UR6+0x90], UR4 ;  /* 0x0000900406ff75b2 */ /* 0x0008e20008000100 */
[----:B------:R4:W1:Y:S01]  /*0a40*/  SYNCS.EXCH.64 URZ, [UR6+0x88], UR8 ;  /* 0x0000880806ff75b2 */ /* 0x0008620008000100 */
[----:B------:R4:W1:Y:S02]  /*0a50*/  SYNCS.EXCH.64 URZ, [UR6+0x98], UR4 ;  /* 0x0000980406ff75b2 */ /* 0x0008640008000100 */
[----:B----4-:R-:W-:Y:S01]  /*0a60*/  NOP ;  /* 0x0000000000007918 */ /* 0x010fe20000000000 */
.L_x_12:
[----:B------:R-:W4:Y:S01]  /*0a70*/  SHFL.IDX PT, R0, R72, RZ, 0x1f ;  /* 0x00001fff48007589 */ /* 0x000f2200000e0000 */
[----:B------:R-:W-:Y:S01]  /*0a80*/  NOP ;  /* 0x0000000000007918 */ /* 0x000fe20000000000 */
[----:B----4-:R-:W-:-:S13]  /*0a90*/  ISETP.NE.AND P0, PT, R0, 0x5, PT ;  /* 0x000000050000780c */ /* 0x010fda0003f05270 */
[----:B------:R-:W-:Y:S05]  /*0aa0*/  @P0 BRA `(.L_x_13) ;  /* 0x0000000000540947 */ /* 0x000fea0003800000 */
[----:B--23--:R-:W-:Y:S01]  /*0ab0*/  UMOV UR4, 0x400 ;  /* 0x0000040000047882 */ /* 0x00cfe20000000000 */
        /* <DEDUP_REMOVED lines=14> */
[----:B------:R4:W1:Y:S01]  /*0ba0*/  SYNCS.EXCH.64 URZ, [UR4+0xc8], UR8 ;  /* 0x0000c80804ff75b2 */ /* 0x0008620008000100 */
[----:B------:R4:W1:Y:S01]  /*0bb0*/  SYNCS.EXCH.64 URZ, [UR4+0xb0], UR6 ;  /* 0x0000b00604ff75b2 */ /* 0x0008620008000100 */
[----:B------:R4:W1:Y:S01]  /*0bc0*/  SYNCS.EXCH.64 URZ, [UR4+0xd0], UR8 ;  /* 0x0000d00804ff75b2 */ /* 0x0008620008000100 */
[----:B------:R4:W1:Y:S01]  /*0bd0*/  SYNCS.EXCH.64 URZ, [UR4+0xb8], UR6 ;  /* 0x0000b80604ff75b2 */ /* 0x0008620008000100 */
[----:B------:R4:W1:Y:S02]  /*0be0*/  SYNCS.EXCH.64 URZ, [UR4+0xd8], UR8 ;  /* 0x0000d80804ff75b2 */ /* 0x0008640008000100 */
[----:B----4-:R-:W-:Y:S01]  /*0bf0*/  NOP ;  /* 0x0000000000007918 */ /* 0x010fe20000000000 */
.L_x_13:
[----:B------:R-:W4:Y:S01]  /*0c00*/  SHFL.IDX PT, R0, R72, RZ, 0x1f ;  /* 0x00001fff48007589 */ /* 0x000f2200000e0000 */
[----:B------:R-:W-:Y:S01]  /*0c10*/  ISETP.NE.OR P1, PT, RZ, UR10, !P1 ;  /* 0x0000000aff007c0c */ /* 0x000fe2000cf25670 */
        /* <DEDUP_REMOVED lines=12> */
[----:B------:R4:W3:Y:S01]  /*0ce0*/  SYNCS.EXCH.64 URZ, [UR4+0xf0], UR6 ;  /* 0x0000f00604ff75b2 */ /* 0x0008e20008000100 */
[----:B------:R4:W1:Y:S01]  /*0cf0*/  SYNCS.EXCH.64 URZ, [UR4+0xe8], UR6 ;  /* 0x0000e80604ff75b2 */ /* 0x0008620008000100 */
[----:B------:R4:W1:Y:S02]  /*0d00*/  SYNCS.EXCH.64 URZ, [UR4+0xf8], UR6 ;  /* 0x0000f80604ff75b2 */ /* 0x0008640008000100 */
[----:B----4-:R-:W-:Y:S01]  /*0d10*/  NOP ;  /* 0x0000000000007918 */ /* 0x010fe20000000000 */
.L_x_14:
[----:B------:R-:W-:Y:S01]  /*0d20*/  VOTEU.ALL UP1, P1 ;  /* 0x0000000000ff7886 */ /* 0x000fe20000820000 */
[----:B--23--:R-:W2:Y:S01]  /*0d30*/  LDCU UR7, c[0x0][0x36c] ;  /* 0x00006d80ff0777ac */ /* 0x00cea20008000800 */
[----:B------:R-:W-:Y:S01]  /*0d40*/  NOP ;  /* 0x0000000000007918 */ /* 0x000fe20000000000 */
[----:B------:R-:W-:Y:S01]  /*0d50*/  LOP3.LUT R10, R81, 0x1f, RZ, 0xc0, !PT ;  /* 0x0000001f510a7812 */ /* 0x000fe200078ec0ff */
[----:B------:R-:W-:Y:S01]  /*0d60*/  UMOV UR4, 0x20 ;  /* 0x0000002000047882 */ /* 0x000fe20000000000 */
[----:B------:R-:W-:Y:S01]  /*0d70*/  @!UP1 UMOV UR6, 0x400 ;  /* 0x0000040000069882 */ /* 0x000fe20000000000 */
[----:B------:R-:W-:-:S04]  /*0d80*/  @!UP1 UIADD3 UR4, UPT, UPT, -UR4, 0x100000, URZ ;  /* 0x0010000004049890 */ /* 0x000fc8000fffe1ff */
[----:B------:R-:W-:Y:S02]  /*0d90*/  @!UP1 USHF.L.U32 UR5, UR4, 0xb, URZ ;  /* 0x0000000b04059899 */ /* 0x000fe400080006ff */
[----:B------:R-:W-:Y:S02]  /*0da0*/  @!UP1 USHF.L.U32 UR4, UR4, 0x1, URZ ;  /* 0x0000000104049899 */ /* 0x000fe400080006ff */
[----:B------:R-:W-:Y:S01]  /*0db0*/  @!UP1 ULEA UR6, UR54, UR6, 0x18 ;  /* 0x0000000636069291 */ /* 0x000fe2000f8ec0ff */
[----:B------:R-:W-:Y:S01]  /*0dc0*/  VOTEU.ALL UP1, P1 ;  /* 0x0000000000ff7886 */ /* 0x000fe20000820000 */
[----:B------:R-:W-:Y:S01]  /*0dd0*/  UISETP.NE.AND UP4, UPT, UR10, URZ, UPT ;  /* 0x000000ff0a00728c */ /* 0x000fe2000bf85270 */
[----:B------:R-:W3:Y:S09]  /*0de0*/  FENCE.VIEW.ASYNC.S ;  /* 0x00000000000073c6 */ /* 0x000ef20000000000 */
[----:B---3--:R3:W4:Y:S01]  /*0df0*/  @!UP1 SYNCS.EXCH.64 URZ, [UR6+0x100], UR4 ;  /* 0x0001000406ff95b2 */ /* 0x0087220008000100 */
[----:B--2---:R-:W-:-:S09]  /*0e00*/  UISETP.EQ.U32.AND UP1, UPT, UR7, 0x1, UPT ;  /* 0x000000010700788c */ /* 0x004fd2000bf22070 */
[----:B------:R-:W-:Y:S05]  /*0e10*/  BRA.U !UP1, `(.L_x_15) ;  /* 0x0000000109087547 */ /* 0x000fea000b800000 */
[----:B-1--4-:R-:W-:Y:S01]  /*0e20*/  UCGABAR_ARV ;  /* 0x00000000000079c7 */ /* 0x012fe20008000000 */
[----:B------:R-:W-:Y:S05]  /*0e30*/  BRA `(.L_x_16) ;  /* 0x0000000000047947 */ /* 0x000fea0003800000 */
.L_x_15:
[----:B-1--4-:R-:W-:Y:S01]  /*0e40*/  NOP ;  /* 0x0000000000007918 */ /* 0x012fe20000000000 */
.L_x_16:
[----:B------:R-:W1:Y:S01]  /*0e50*/  S2R R11, SR_CTAID.X ;  /* 0x00000000000b7919 */ /* 0x000e620000002500 */
[----:B------:R-:W-:-:S05]  /*0e60*/  CS2R.32 R68, SR_CgaSize ;  /* 0x0000000000447805 */ /* 0x000fca0000008a00 */
[----:B------:R-:W-:-:S05]  /*0e70*/  IMAD R68, R68, -0xa0, RZ ;  /* 0xffffff6044447824 */ /* 0x000fca00078e02ff */
[----:B---3--:R-:W-:-:S14]  /*0e80*/  R2UR UR5, R68 ;  /* 0x00000000440572ca */ /* 0x008fdc00000e0000 */
[----:B------:R-:W2:Y:S01]  /*0e90*/  LDCU UR5, c[0x0][UR5+0x2b0] ;  /* 0x00005600050577ac */ /* 0x000ea20008000800 */
[----:B------:R-:W-:-:S05]  /*0ea0*/  CS2R.32 R0, SR_CgaSize ;  /* 0x0000000000007805 */ /* 0x000fca0000008a00 */
[----:B------:R-:W-:-:S06]  /*0eb0*/  IMAD R0, R0, -0xa0, RZ ;  /* 0xffffff6000007824 */ /* 0x000fcc00078e02ff */
[----:B------:R-:W3:Y:S01]  /*0ec0*/  LDC R0, c[0x0][R0+0x2a0] ;  /* 0x0000a80000007b82 */ /* 0x000ee20000000800 */
[----:B------:R-:W-:Y:S01]  /*0ed0*/  PRMT R8, RZ, 0x7610, R8 ;  /* 0x00007610ff087816 */ /* 0x000fe20000000008 */
[----:B------:R-:W4:Y:S01]  /*0ee0*/  S2R R20, SR_CTAID.Y ;  /* 0x0000000000147919 */ /* 0x000f220000002600 */
[----:B------:R-:W-:-:S05]  /*0ef0*/  CS2R.32 R68, SR_CgaSize ;  /* 0x0000000000447805 */ /* 0x000fca0000008a00 */
[----:B------:R-:W-:-:S05]  /*0f00*/  IMAD R68, R68, -0xa0, RZ ;  /* 0xffffff6044447824 */ /* 0x000fca00078e02ff */
[----:B------:R-:W-:-:S14]  /*0f10*/  R2UR UR4, R68 ;  /* 0x00000000440472ca */ /* 0x000fdc00000e0000 */
[----:B------:R-:W3:Y:S01]  /*0f20*/  LDCU UR4, c[0x0][UR4+0x2b4] ;  /* 0x00005680040477ac */ /* 0x000ee20008000800 */
[----:B------:R-:W-:Y:S01]  /*0f30*/  UISETP.NE.AND UP2, UPT, UR10, 0x2, UPT ;  /* 0x000000020a00788c */ /* 0x000fe2000bf45270 */
[----:B------:R-:W2:Y:S01]  /*0f40*/  LDC R13, c[0x0][0xb24] ;  /* 0x0002c900ff0d7b82 */ /* 0x000ea20000000800 */
[----:B------:R-:W-:-:S05]  /*0f50*/  CS2R.32 R66, SR_CgaSize ;  /* 0x0000000000427805 */ /* 0x000fca0000008a00 */
[----:B------:R-:W-:-:S06]  /*0f60*/  IMAD R66, R66, -0xa0, RZ ;  /* 0xffffff6042427824 */ /* 0x000fcc00078e02ff */
[----:B------:R-:W3:Y:S08]  /*0f70*/  LDC R66, c[0x0][R66+0x2a4] ;  /* 0x0000a90042427b82 */ /* 0x000ef00000000800 */
[----:B------:R-:W3:Y:S01]  /*0f80*/  LDC R26, c[0x0][0xb24] ;  /* 0x0002c900ff1a7b82 */ /* 0x000ee20000000800 */
[----:B-1----:R-:W-:Y:S01]  /*0f90*/  I2FP.F32.U32 R4, R11 ;  /* 0x0000000b00047245 */ /* 0x002fe20000201000 */
[----:B------:R-:W-:-:S06]  /*0fa0*/  IMAD.MOV.U32 R21, RZ, RZ, R11 ;  /* 0x000000ffff157224 */ /* 0x000fcc00078e000b */
[----:B------:R-:W1:Y:S01]  /*0fb0*/  S2UR UR60, SR_CTAID.Z ;  /* 0x00000000003c79c3 */ /* 0x000e620000002700 */
[----:B--2---:R-:W-:Y:S02]  /*0fc0*/  ISETP.GE.AND P0, PT, R13, 0x1, PT ;  /* 0x000000010d00780c */ /* 0x004fe40003f06270 */
[----:B----4-:R-:W-:Y:S01]  /*0fd0*/  I2FP.F32.U32 R2, R20 ;  /* 0x0000001400027245 */ /* 0x010fe20000201000 */
[----:B------:R-:W-:-:S04]  /*0fe0*/  FMUL R4, R4, UR5 ;  /* 0x0000000504047c20 */ /* 0x000fc80008400000 */
[----:B---3--:R-:W-:Y:S01]  /*0ff0*/  FMUL R2, R2, UR4 ;  /* 0x0000000402027c20 */ /* 0x008fe20008400000 */
[----:B------:R-:W2:Y:S01]  /*1000*/  F2I.U32.TRUNC.NTZ R68, R4 ;  /* 0x0000000400447305 */ /* 0x000ea2000020f000 */
[----:B------:R-:W3:Y:S07]  /*1010*/  LDCU UR4, c[0x0][0xb30] ;  /* 0x00016600ff0477ac */ /* 0x000eee0008000800 */
[----:B------:R-:W4:Y:S01]  /*1020*/  F2I.U32.TRUNC.NTZ R3, R2 ;  /* 0x0000000200037305 */ /* 0x000f22000020f000 */
[----:B--2---:R-:W-:-:S04]  /*1030*/  IMAD.MOV R68, RZ, RZ, -R68 ;  /* 0x000000ffff447224 */ /* 0x004fc800078e0a44 */
[----:B------:R-:W-:Y:S01]  /*1040*/  IMAD R68, R0, R68, R11 ;  /* 0x0000004400447224 */ /* 0x000fe200078e020b */
[----:B------:R-:W-:Y:S01]  /*1050*/  PRMT R0, RZ, 0x7610, R0 ;  /* 0x00007610ff007816 */ /* 0x000fe20000000000 */
[----:B---3--:R-:W-:Y:S01]  /*1060*/  UISETP.NE.AND UP3, UPT, UR4, 0x1, UPT ;  /* 0x000000010400788c */ /* 0x008fe2000bf65270 */
[----:B----4-:R-:W-:-:S05]  /*1070*/  IADD3 R3, PT, PT, -R3, RZ, RZ ;  /* 0x000000ff03037210 */ /* 0x010fca0007ffe1ff */
[----:B------:R-:W-:Y:S01]  /*1080*/  IMAD R66, R66, R3, R20 ;  /* 0x0000000342427224 */ /* 0x000fe200078e0214 */
[----:B-1----:R-:W-:Y:S06]  /*1090*/  BRA.U UP4, `(.L_x_17) ;  /* 0x0000000104247547 */ /* 0x002fec000b800000 */
[----:B------:R-:W-:Y:S01]  /*10a0*/  ISETP.NE.AND P1, PT, R66, RZ, PT ;  /* 0x000000ff4200720c */ /* 0x000fe20003f25270 */
[----:B------:R-:W-:Y:S01]  /*10b0*/  IMAD.MOV.U32 R0, RZ, RZ, 0x3 ;  /* 0x00000003ff007424 */ /* 0x000fe200078e00ff */
[C---:B------:R-:W-:Y:S02]  /*10c0*/  LOP3.LUT R3, R68.reuse, 0xfffffffe, RZ, 0xc0, !PT ;  /* 0xfffffffe44037812 */ /* 0x040fe400078ec0ff */
[----:B------:R-:W-:Y:S02]  /*10d0*/  ISETP.LT.U32.OR P1, PT, R68, 0x2, !P1 ;  /* 0x000000024400780c */ /* 0x000fe40004f21470 */
[----:B------:R-:W-:Y:S02]  /*10e0*/  SHF.L.U32 R0, R0, R3, RZ ;  /* 0x0000000300007219 */ /* 0x000fe400000006ff */
[----:B------:R-:W-:Y:S02]  /*10f0*/  SEL R5, RZ, 0x1, !P1 ;  /* 0x00000001ff057807 */ /* 0x000fe40004800000 */
[----:B------:R-:W-:-:S05]  /*1100*/  SEL R2, RZ, 0x2, !P1 ;  /* 0x00000002ff027807 */ /* 0x000fca0004800000 */
[----:B------:R-:W-:-:S05]  /*1110*/  IMAD.IADD R2, R5, 0x1, R2 ;  /* 0x0000000105027824 */ /* 0x000fca00078e0202 */
[----:B------:R-:W-:Y:S02]  /*1120*/  PRMT R8, R2, 0x7610, R8 ;  /* 0x0000761002087816 */ /* 0x000fe40000000008 */
.L_x_17:
[----:B------:R-:W-:Y:S05]  /*1130*/  @!P0 BRA `(.L_x_18) ;  /* 0x0000000000b88947 */ /* 0x000fea0003800000 */
[----:B------:R-:W1:Y:S01]  /*1140*/  LDC.64 R4, c[0x0][0xb18] ;  /* 0x0002c600ff047b82 */ /* 0x000e620000000a00 */
[----:B------:R-:W-:-:S07]  /*1150*/  ISETP.NE.AND P0, PT, R13, 0x1, PT ;  /* 0x000000010d00780c */ /* 0x000fce0003f05270 */
[----:B------:R-:W2:Y:S08]  /*1160*/  LDC R16, c[0x0][0xb0c] ;  /* 0x0002c300ff107b82 */ /* 0x000eb00000000800 */
[----:B------:R-:W3:Y:S08]  /*1170*/  LDC R15, c[0x0][0x370] ;  /* 0x0000dc00ff0f7b82 */ /* 0x000ef00000000800 */
[----:B------:R-:W4:Y:S01]  /*1180*/  LDC R18, c[0x0][0x374] ;  /* 0x0000dd00ff127b82 */ /* 0x000f220000000800 */
[----:B-1----:R-:W-:-:S07]  /*1190*/  ISETP.NE.AND P1, PT, R4, 0x1, PT ;  /* 0x000000010400780c */ /* 0x002fce0003f25270 */
[----:B------:R-:W3:Y:S01]  /*11a0*/  LDC.64 R6, c[0x0][0xb10] ;  /* 0x0002c400ff067b82 */ /* 0x000ee20000000a00 */
[----:B--2---:R-:W-:-:S07]  /*11b0*/  ISETP.NE.AND P2, PT, R16, 0x1, PT ;  /* 0x000000011000780c */ /* 0x004fce0003f45270 */
[----:B------:R-:W1:Y:S08]  /*11c0*/  LDC R14, c[0x0][0xb20] ;  /* 0x0002c800ff0e7b82 */ /* 0x000e700000000800 */
[----:B------:R-:W2:Y:S01]  /*11d0*/  LDC.64 R2, c[0x0][0xb28] ;  /* 0x0002ca00ff027b82 */ /* 0x000ea20000000a00 */
[----:B----4-:R-:W-:-:S04]  /*11e0*/  IMAD.HI.U32 R17, R18, R5, RZ ;  /* 0x0000000512117227 */ /* 0x010fc800078e00ff */
[----:B------:R-:W-:-:S04]  /*11f0*/  IMAD.HI.U32 R5, R20, R5, RZ ;  /* 0x0000000514057227 */ /* 0x000fc800078e00ff */
[----:B---3--:R-:W-:-:S04]  /*1200*/  IMAD.HI.U32 R22, R15, R6, RZ ;  /* 0x000000060f167227 */ /* 0x008fc800078e00ff */
[C---:B------:R-:W-:Y:S01]  /*1210*/  IMAD.HI.U32 R24, R11.reuse, R6, RZ ;  /* 0x000000060b187227 */ /* 0x040fe200078e00ff */
[-C--:B------:R-:W-:Y:S02]  /*1220*/  @P2 SHF.R.U32.HI R15, RZ, R7.reuse, R22 ;  /* 0x00000007ff0f2219 */ /* 0x080fe40000011616 */
[-C--:B-1----:R-:W-:Y:S02]  /*1230*/  @P1 SHF.R.U32.HI R18, RZ, R14.reuse, R17 ;  /* 0x0000000eff121219 */ /* 0x082fe40000011611 */
[----:B------:R-:W-:Y:S02]  /*1240*/  SHF.R.U32.HI R5, RZ, R14, R5 ;  /* 0x0000000eff057219 */ /* 0x000fe40000011605 */
[----:B------:R-:W-:Y:S02]  /*1250*/  SHF.R.U32.HI R24, RZ, R7, R24 ;  /* 0x00000007ff187219 */ /* 0x000fe40000011618 */
[----:B------:R-:W-:Y:S01]  /*1260*/  SEL R5, R20, R5, !P1 ;  /* 0x0000000514057207 */ /* 0x000fe20004800000 */
[----:B--2---:R-:W-:Y:S01]  /*1270*/  IMAD.HI.U32 R22, R18, R2, RZ ;  /* 0x0000000212167227 */ /* 0x004fe200078e00ff */
[----:B------:R-:W-:-:S02]  /*1280*/  SEL R21, R11, R24, !P2 ;  /* 0x000000180b157207 */ /* 0x000fc40005000000 */
[----:B------:R-:W-:Y:S01]  /*1290*/  IADD3 R7, PT, PT, -R5, RZ, RZ ;  /* 0x000000ff05077210 */ /* 0x000fe20007ffe1ff */
[----:B------:R-:W-:Y:S01]  /*12a0*/  IMAD.HI.U32 R6, R15, R2, RZ ;  /* 0x000000020f067227 */ /* 0x000fe200078e00ff */
[----:B------:R-:W-:-:S03]  /*12b0*/  @P0 SHF.R.U32.HI R18, RZ, R3, R22 ;  /* 0x00000003ff120219 */ /* 0x000fc60000011616 */
[----:B------:R-:W-:Y:S01]  /*12c0*/  IMAD R7, R4, R7, R20 ;  /* 0x0000000704077224 */ /* 0x000fe200078e0214 */
[----:B------:R-:W-:Y:S01]  /*12d0*/  @P0 SHF.R.U32.HI R15, RZ, R3, R6 ;  /* 0x00000003ff0f0219 */ /* 0x000fe20000011606 */
[----:B------:R-:W-:-:S04]  /*12e0*/  IMAD R18, R18, R13, RZ ;  /* 0x0000000d12127224 */ /* 0x000fc800078e02ff */
[----:B------:R-:W-:Y:S01]  /*12f0*/  IMAD R6, R15, R13, RZ ;  /* 0x0000000d0f067224 */ /* 0x000fe200078e02ff */
[----:B------:R-:W-:-:S04]  /*1300*/  ISETP.GE.AND P1, PT, R5, R18, PT ;  /* 0x000000120500720c */ /* 0x000fc80003f26270 */
[----:B------:R-:W-:Y:S01]  /*1310*/  ISETP.GE.OR P1, PT, R21, R6, P1 ;  /* 0x000000061500720c */ /* 0x000fe20000f26670 */
[----:B------:R-:W-:-:S05]  /*1320*/  IMAD.HI.U32 R6, R5, R2, RZ ;  /* 0x0000000205067227 */ /* 0x000fca00078e00ff */
[----:B------:R-:W-:-:S04]  /*1330*/  SHF.R.U32.HI R6, RZ, R3, R6 ;  /* 0x00000003ff067219 */ /* 0x000fc80000011606 */
[----:B------:R-:W-:-:S03]  /*1340*/  SEL R6, R5, R6, !P0 ;  /* 0x0000000605067207 */ /* 0x000fc60004000000 */
[----:B------:R-:W-:Y:S01]  /*1350*/  @!P1 IMAD.HI.U32 R14, R21, R2, RZ ;  /* 0x00000002150e9227 */ /* 0x000fe200078e00ff */
[----:B------:R-:W-:-:S04]  /*1360*/  IADD3 R2, PT, PT, -R6, RZ, RZ ;  /* 0x000000ff06027210 */ /* 0x000fc80007ffe1ff */
[----:B------:R-:W-:Y:S01]  /*1370*/  @!P1 SHF.R.U32.HI R14, RZ, R3, R14 ;  /* 0x00000003ff0e9219 */ /* 0x000fe2000001160e */
[----:B------:R-:W-:-:S03]  /*1380*/  IMAD R2, R13, R2, R5 ;  /* 0x000000020d027224 */ /* 0x000fc600078e0205 */
[----:B------:R-:W-:-:S05]  /*1390*/  @!P1 SEL R3, R21, R14, !P0 ;  /* 0x0000000e15039207 */ /* 0x000fca0004000000 */
[--C-:B------:R-:W-:Y:S02]  /*13a0*/  @!P1 IMAD.IADD R6, R6, 0x1, -R3.reuse ;  /* 0x0000000106069824 */ /* 0x100fe400078e0a03 */
[----:B------:R-:W-:Y:S01]  /*13b0*/  @!P1 IMAD R3, R2, R15, R3 ;  /* 0x0000000f02039224 */ /* 0x000fe200078e0203 */
[----:B------:R-:W-:Y:S01]  /*13c0*/  IADD3 R2, PT, PT, -R21, RZ, RZ ;  /* 0x000000ff15027210 */ /* 0x000fe20007ffe1ff */
[----:B------:R-:W-:Y:S02]  /*13d0*/  @!P1 IMAD R5, R6, R13, R21 ;  /* 0x0000000d06059224 */ /* 0x000fe400078e0215 */
[----:B------:R-:W-:Y:S02]  /*13e0*/  @!P1 IMAD.MOV.U32 R21, RZ, RZ, R3 ;  /* 0x000000ffff159224 */ /* 0x000fe400078e0003 */
[----:B------:R-:W-:Y:S02]  /*13f0*/  IMAD R2, R16, R2, R11 ;  /* 0x0000000210027224 */ /* 0x000fe400078e020b */
[----:B------:R-:W-:-:S02]  /*1400*/  IMAD R20, R5, R4, R7 ;  /* 0x0000000405147224 */ /* 0x000fc400078e0207 */
[----:B------:R-:W-:Y:S02]  /*1410*/  IMAD R21, R21, R16, R2 ;  /* 0x0000001015157224 */ /* 0x000fe400078e0202 */
.L_x_18:
[----:B------:R-:W-:Y:S05]  /*1420*/  BRA.U UP3, `(.L_x_19) ;  /* 0x0000000103407547 */ /* 0x000fea000b800000 */
[----:B------:R-:W1:Y:S08]  /*1430*/  LDC.64 R4, c[0x0][0xb10] ;  /* 0x0002c400ff047b82 */ /* 0x000e700000000a00 */
[----:B------:R-:W2:Y:S08]  /*1440*/  LDC.64 R2, c[0x0][0xb18] ;  /* 0x0002c600ff027b82 */ /* 0x000eb00000000a00 */
[----:B------:R-:W3:Y:S08]  /*1450*/  LDC R6, c[0x0][0xb20] ;  /* 0x0002c800ff067b82 */ /* 0x000ef00000000800 */
[----:B------:R-:W4:Y:S01]  /*1460*/  LDC R14, c[0x0][0xb0c] ;  /* 0x0002c300ff0e7b82 */ /* 0x000f220000000800 */
[----:B-1----:R-:W-:-:S05]  /*1470*/  IMAD.HI.U32 R4, R21, R4, RZ ;  /* 0x0000000415047227 */ /* 0x002fca00078e00ff */
[----:B------:R-:W-:Y:S01]  /*1480*/  SHF.R.U32.HI R4, RZ, R5, R4 ;  /* 0x00000005ff047219 */ /* 0x000fe20000011604 */
[----:B--2---:R-:W-:Y:S01]  /*1490*/  IMAD.HI.U32 R3, R20, R3, RZ ;  /* 0x0000000314037227 */ /* 0x004fe200078e00ff */
[----:B------:R-:W-:-:S04]  /*14a0*/  ISETP.NE.AND P0, PT, R2, 0x1, PT ;  /* 0x000000010200780c */ /* 0x000fc80003f05270 */
[----:B---3--:R-:W-:-:S04]  /*14b0*/  SHF.R.U32.HI R3, RZ, R6, R3 ;  /* 0x00000006ff037219 */ /* 0x008fc80000011603 */
[----:B------:R-:W-:Y:S02]  /*14c0*/  SEL R3, R20, R3, !P0 ;  /* 0x0000000314037207 */ /* 0x000fe40004000000 */
[----:B----4-:R-:W-:-:S04]  /*14d0*/  ISETP.NE.AND P1, PT, R14, 0x1, PT ;  /* 0x000000010e00780c */ /* 0x010fc80003f25270 */
[----:B------:R-:W-:-:S05]  /*14e0*/  SEL R6, R21, R4, !P1 ;  /* 0x0000000415067207 */ /* 0x000fca0004800000 */
[----:B------:R-:W-:Y:S02]  /*14f0*/  IMAD.IADD R4, R3, 0x1, -R6 ;  /* 0x0000000103047824 */ /* 0x000fe400078e0a06 */
[----:B------:R-:W-:Y:S02]  /*1500*/  IMAD.IADD R3, R6, 0x1, -R3 ;  /* 0x0000000106037824 */ /* 0x000fe400078e0a03 */
[----:B------:R-:W-:Y:S02]  /*1510*/  IMAD R21, R4, R14, R21 ;  /* 0x0000000e04157224 */ /* 0x000fe400078e0215 */
[----:B------:R-:W-:Y:S02]  /*1520*/  IMAD R20, R3, R2, R20 ;  /* 0x0000000203147224 */ /* 0x000fe400078e0214 */
.L_x_19:
[----:B------:R-:W-:Y:S05]  /*1530*/  BRA.U !UP1, `(.L_x_20) ;  /* 0x00000001090c7547 */ /* 0x000fea000b800000 */
[----:B------:R-:W-:Y:S01]  /*1540*/  UCGABAR_WAIT ;  /* 0x0000000000007dc7 */ /* 0x000fe20008000000 */
[----:B------:R-:W-:Y:S01]  /*1550*/  CCTL.IVALL ;  /* 0x00000000ff00798f */ /* 0x000fe20002000000 */
[----:B------:R-:W-:Y:S05]  /*1560*/  BRA `(.L_x_21) ;  /* 0x0000000000047947 */ /* 0x000fea0003800000 */
.L_x_20:
[----:B------:R-:W-:Y:S06]  /*1570*/  BAR.SYNC.DEFER_BLOCKING 0x0 ;  /* 0x0000000000007b1d */ /* 0x000fec0000010000 */
.L_x_21:
[----:B------:R-:W-:Y:S05]  /*1580*/  BRA.U UP2, `(.L_x_22) ;  /* 0x0000001502ac7547 */ /* 0x000fea000b800000 */
[----:B------:R-:W1:Y:S01]  /*1590*/  LDCU UR6, c[0x0][0x38c] ;  /* 0x00007180ff0677ac */ /* 0x000e620008000800 */
[----:B------:R-:W2:Y:S01]  /*15a0*/  LDC R9, c[0x0][0x370] ;  /* 0x0000dc00ff097b82 */ /* 0x000ea20000000800 */
[----:B------:R-:W-:Y:S01]  /*15b0*/  IMAD.SHL.U32 R16, R11, 0x40, RZ ;  /* 0x000000400b107824 */ /* 0x000fe200078e00ff */
[----:B------:R-:W-:Y:S01]  /*15c0*/  PLOP3.LUT P1, PT, PT, PT, UP5, 0x80, 0x8 ;  /* 0x000000000008781c */ /* 0x000fe20003f2f058 */
[----:B------:R-:W-:Y:S01]  /*15d0*/  HFMA2 R12, -RZ, RZ, 0, 0 ;  /* 0x00000000ff0c7431 */ /* 0x000fe200000001ff */
[----:B------:R-:W-:Y:S01]  /*15e0*/  UISETP.NE.AND UP1, UPT, UR10, URZ, UPT ;  /* 0x000000ff0a00728c */ /* 0x000fe2000bf25270 */
[----:B------:R-:W-:Y:S01]  /*15f0*/  ISETP.NE.AND P4, PT, R10, RZ, P5 ;  /* 0x000000ff0a00720c */ /* 0x000fe20002f85270 */
[----:B------:R-:W-:Y:S01]  /*1600*/  IMAD.MOV.U32 R15, RZ, RZ, 0x1 ;  /* 0x00000001ff0f7424 */ /* 0x000fe200078e00ff */
[----:B------:R-:W-:Y:S01]  /*1610*/  PLOP3.LUT P1, PT, P1, PT, PT, 0x8, 0x80 ;  /* 0x000000000080781c */ /* 0x000fe20000f2e170 */
[----:B------:R-:W3:Y:S01]  /*1620*/  LDC R0, c[0x0][0x374] ;  /* 0x0000dd00ff007b82 */ /* 0x000ee20000000800 */
[----:B------:R-:W-:Y:S01]  /*1630*/  IMAD.MOV.U32 R14, RZ, RZ, RZ ;  /* 0x000000ffff0e7224 */ /* 0x000fe200078e00ff */
[----:B------:R-:W-:Y:S01]  /*1640*/  MOV R8, 0x1 ;  /* 0x0000000100087802 */ /* 0x000fe20000000f00 */
[----:B------:R-:W-:Y:S01]  /*1650*/  IMAD.MOV.U32 R10, RZ, RZ, RZ ;  /* 0x000000ffff0a7224 */ /* 0x000fe200078e00ff */
[----:B------:R-:W-:Y:S01]  /*1660*/  LOP3.LUT R16, R16, 0x40, RZ, 0xc0, !PT ;  /* 0x0000004010107812 */ /* 0x000fe200078ec0ff */
[----:B------:R-:W4:Y:S01]  /*1670*/  LDCU.64 UR46, c[0x0][0x348] ;  /* 0x00006900ff2e77ac */ /* 0x000f220008000a00 */
[----:B-1----:R-:W-:-:S02]  /*1680*/  UIADD3 UR5, UPT, UPT, UR6, 0x7f, URZ ;  /* 0x0000007f06057890 */ /* 0x002fc4000fffe0ff */
[----:B------:R-:W-:Y:S02]  /*1690*/  UIADD3 UR64, UPT, UPT, UR6, 0xfe, URZ ;  /* 0x000000fe06407890 */ /* 0x000fe4000fffe0ff */
[----:B------:R-:W-:Y:S02]  /*16a0*/  USHF.R.S32.HI UR4, URZ, 0x1f, UR5 ;  /* 0x0000001fff047899 */ /* 0x000fe40008011405 */
[----:B------:R-:W-:Y:S02]  /*16b0*/  USEL UR45, UR45, 0x2, UP1 ;  /* 0x000000022d2d7887 */ /* 0x000fe40008800000 */
[----:B------:R-:W-:Y:S01]  /*16c0*/  ULEA.HI UR4, UR4, UR5, URZ, 0x7 ;  /* 0x0000000504047291 */ /* 0x000fe2000f8f38ff */
[----:B------:R-:W-:-:S03]  /*16d0*/  UMOV UR29, URZ ;  /* 0x000000ff001d7c82 */ /* 0x000fc60008000000 */
[----:B------:R-:W-:Y:S02]  /*16e0*/  USHF.R.S32.HI UR61, URZ, 0x7, UR4 ;  /* 0x00000007ff3d7899 */ /* 0x000fe40008011404 */
[----:B------:R-:W-:Y:S02]  /*16f0*/  UIADD3 UR4, UPT, UPT, UR6, -0x1, URZ ;  /* 0xffffffff06047890 */ /* 0x000fe4000fffe0ff */
[----:B------:R-:W-:Y:S02]  /*1700*/  UISETP.LT.U32.AND UP0, UPT, UR61, 0x3, UPT ;  /* 0x000000033d00788c */ /* 0x000fe4000bf01070 */
[----:B------:R-:W-:Y:S02]  /*1710*/  UISETP.GE.U32.AND UP2, UPT, UR4, -0xff, UPT ;  /* 0xffffff010400788c */ /* 0x000fe4000bf46070 */
[----:B------:R-:W-:-:S04]  /*1720*/  USEL UR55, UR61, 0x3, UP0 ;  /* 0x000000033d377887 */ /* 0x000fc80008000000 */
[----:B------:R-:W-:Y:S02]  /*1730*/  UIADD3 UR4, UPT, UPT, UR55, -0x1, URZ ;  /* 0xffffffff37047890 */ /* 0x000fe4000fffe0ff */
[----:B------:R-:W-:-:S03]  /*1740*/  UIADD3 UR63, UPT, UPT, UR61, -UR55, URZ ;  /* 0x800000373d3f7290 */ /* 0x000fc6000fffe0ff */
[----:B------:R-:W-:-:S04]  /*1750*/  @UP2 UIADD3 UR4, UPT, UPT, UR55, URZ, URZ ;  /* 0x000000ff37042290 */ /* 0x000fc8000fffe0ff */
[----:B------:R-:W-:Y:S02]  /*1760*/  UIADD3 UR53, UPT, UPT, UR4, 0x1, URZ ;  /* 0x0000000104357890 */ /* 0x000fe4000fffe0ff */
[----:B--2-4-:R-:W-:-:S12]  /*1770*/  UIADD3 UR62, UPT, UPT, -UR4, URZ, URZ ;  /* 0x000000ff043e7290 */ /* 0x014fd8000fffe1ff */
.L_x_46:
[----:B------:R-:W-:Y:S01]  /*1780*/  UISETP.NE.AND UP0, UPT, UR54, URZ, UPT ;  /* 0x000000ff3600728c */ /* 0x000fe2000bf05270 */
[----:B------:R-:W1:Y:S08]  /*1790*/  S2UR UR54, SR_CgaCtaId ;  /* 0x00000000003679c3 */ /* 0x000e700000008800 */
[----:B------:R-:W-:Y:S05]  /*17a0*/  BRA.U UP0, `(.L_x_23) ;  /* 0x0000000100347547 */ /* 0x000fea000b800000 */
[----:B------:R-:W2:Y:S01]  /*17b0*/  S2R R2, SR_CgaCtaId ;  /* 0x0000000000027919 */ /* 0x000ea20000008800 */
[----:B------:R-:W-:-:S04]  /*17c0*/  MOV R3, 0x400 ;  /* 0x0000040000037802 */ /* 0x000fc80000000f00 */
[----:B--2---:R-:W-:Y:S02]  /*17d0*/  LEA R3, R2, R3, 0x18 ;  /* 0x0000000302037211 */ /* 0x004fe400078ec0ff */
[----:B------:R-:W-:-:S03]  /*17e0*/  SHF.L.U32 R2, R8, 0x1f, RZ ;  /* 0x0000001f08027819 */ /* 0x000fc600000006ff */
[----:B------:R-:W-:-:S04]  /*17f0*/  IMAD R3, R10, 0x8, R3 ;  /* 0x000000080a037824 */ /* 0x000fc800078e0203 */
[----:B------:R-:W2:Y:S02]  /*1800*/  SYNCS.PHASECHK.TRANS64.TRYWAIT P0, [R3+URZ+0xf0], R2 ;  /* 0x0000f002030075a7 */ /* 0x000ea400080011ff */
[----:B--2---:R-:W-:Y:S05]  /*1810*/  @!P0 BRA `(.L_x_24) ;  /* 0x0000007c00588947 */ /* 0x004fea0003800000 */
.L_x_152:
[----:B------:R-:W-:Y:S01]  /*1820*/  VIADD R10, R10, 0x1 ;  /* 0x000000010a0a7836 */ /* 0x000fe20000000000 */
[----:B------:R2:W-:Y:S04]  /*1830*/  SYNCS.ARRIVE.TRANS64.A1T0 RZ, [R3+URZ+0xe0], RZ ;  /* 0x0000e0ff03ff79a7 */ /* 0x0005e800081000ff */
[----:B------:R-:W-:-:S04]  /*1840*/  ISETP.NE.AND P0, PT, R10, 0x2, PT ;  /* 0x000000020a00780c */ /* 0x000fc80003f05270 */
[----:B------:R-:W-:Y:S02]  /*1850*/  SEL R10, R10, RZ, P0 ;  /* 0x000000ff0a0a7207 */ /* 0x000fe40000000000 */
[----:B--2---:R-:W-:-:S04]  /*1860*/  SEL R3, RZ, 0x1, P0 ;  /* 0x00000001ff037807 */ /* 0x004fc80000000000 */
[----:B------:R-:W-:-:S07]  /*1870*/  LOP3.LUT R8, R8, R3, RZ, 0x3c, !PT ;  /* 0x0000000308087212 */ /* 0x000fce00078e3cff */
.L_x_23:
[----:B------:R-:W-:Y:S01]  /*1880*/  UMOV UR21, 0x400 ;  /* 0x0000040000157882 */ /* 0x000fe20000000000 */
[----:B------:R-:W-:Y:S01]  /*1890*/  LEA.HI R3, R21, R21, RZ, 0x1 ;  /* 0x0000001515037211 */ /* 0x000fe200078f08ff */
[----:B-1----:R-:W-:Y:S01]  /*18a0*/  ULEA UR21, UR54, UR21, 0x18 ;  /* 0x0000001536157291 */ /* 0x002fe2000f8ec0ff */
[----:B------:R-:W-:Y:S01]  /*18b0*/  SHF.L.U32 R2, R15, 0x1f, RZ ;  /* 0x0000001f0f027819 */ /* 0x000fe200000006ff */
[----:B------:R-:W-:Y:S01]  /*18c0*/  UISETP.GE.U32.AND UP0, UPT, UR64, 0xff, UPT ;  /* 0x000000ff4000788c */ /* 0x000fe2000bf06070 */
[----:B------:R-:W-:Y:S01]  /*18d0*/  R2UR UR5, R20 ;  /* 0x00000000140572ca */ /* 0x000fe200000e0000 */
[----:B------:R-:W-:Y:S01]  /*18e0*/  ULEA UR4, UR29, UR21, 0x3 ;  /* 0x000000151d047291 */ /* 0x000fe2000f8e18ff */
[----:B------:R-:W-:Y:S01]  /*18f0*/  IMAD.SHL.U32 R3, R3, 0x40, RZ ;  /* 0x0000004003037824 */ /* 0x000fe200078e00ff */
[----:B------:R-:W-:Y:S01]  /*1900*/  R2UR UR27, R16 ;  /* 0x00000000101b72ca */ /* 0x000fe200000e0000 */
[----:B------:R-:W-:-:S03]  /*1910*/  UMOV UR15, URZ ;  /* 0x000000ff000f7c82 */ /* 0x000fc60008000000 */
[----:B------:R-:W-:-:S03]  /*1920*/  R2UR UR59, R3 ;  /* 0x00000000033b72ca */ /* 0x000fc600000e0000 */
[----:B------:R1:W2:Y:S01]  /*1930*/  SYNCS.PHASECHK.TRANS64.TRYWAIT P2, [UR4+0x18], R2 ;  /* 0x00001802ff0075a7 */ /* 0x0002a20008041104 */
[----:B------:R-:W-:-:S05]  /*1940*/  R2UR UR4, R16 ;  /* 0x00000000100472ca */ /* 0x000fca00000e0000 */
[----:B------:R-:W-:-:S08]  /*1950*/  ULEA UR27, UR5, UR27, 0x7 ;  /* 0x0000001b051b7291 */ /* 0x000fd0000f8e38ff */
[----:B------:R-:W-:Y:S01]  /*1960*/  ULOP3.LUT UR59, UR4, 0xffffff80, UR59, 0xf8, !UPT ;  /* 0xffffff80043b7892 */ /* 0x000fe2000f8ef83b */
[----:B------:R-:W-:Y:S11]  /*1970*/  BRA.U !UP0, `(.L_x_25) ;  /* 0x0000000508547547 */ /* 0x000ff6000b800000 */
[----:B------:R-:W-:Y:S01]  /*1980*/  UMOV UR30, UR62 ;  /* 0x0000003e001e7c82 */ /* 0x000fe20008000000 */
[----:B------:R-:W-:Y:S01]  /*1990*/  UMOV UR14, UR29 ;  /* 0x0000001d000e7c82 */ /* 0x000fe20008000000 */
[----:B------:R-:W-:-:S05]  /*19a0*/  UMOV UR42, 0x40 ;  /* 0x00000040002a7882 */ /* 0x000fca0000000000 */
.L_x_33:
[----:B------:R-:W-:Y:S01]  /*19b0*/  ULEA UR13, UR14, UR21, 0x3 ;  /* 0x000000150e0d7291 */ /* 0x000fe2000f8e18ff */
[----:B--2---:R-:W-:Y:S01]  /*19c0*/  @P5 MOV R3, 0x20000 ;  /* 0x0002000000035802 */ /* 0x004fe20000000f00 */
[----:B--2-4-:R-:W-:Y:S10]  /*19d0*/  @P2 BRA `(.L_x_26) ;  /* 0x00000000000c2947 */ /* 0x014ff40003800000 */
[----:B------:R-:W-:-:S04]  /*19e0*/  SHF.L.U32 R5, R15, 0x1f, RZ ;  /* 0x0000001f0f057819 */ /* 0x000fc800000006ff */
[----:B------:R-:W2:Y:S02]  /*19f0*/  SYNCS.PHASECHK.TRANS64.TRYWAIT P0, [UR13+0x18], R5 ;  /* 0x00001805ff0075a7 */ /* 0x000ea4000800110d */
[----:B--2---:R-:W-:Y:S05]  /*1a00*/  @!P0 BRA `(.L_x_27) ;  /* 0x0000007800f08947 */ /* 0x004fea0003800000 */
.L_x_26:
[----:B------:R2:W-:Y:S01]  /*1a10*/  @P5 SYNCS.ARRIVE.TRANS64 RZ, [UR13], R3 ;  /* 0x00000003ffff59a7 */ /* 0x0005e2000800000d */
[----:B------:R-:W-:Y:S02]  /*1a20*/  ULOP3.LUT UR4, UR45, 0x2, URZ, 0xfc, !UPT ;  /* 0x000000022d047892 */ /* 0x000fe4000f8efcff */
[----:B------:R-:W-:Y:S02]  /*1a30*/  UIADD3 UR30, UPT, UPT, UR30, 0x1, URZ ;  /* 0x000000011e1e7890 */ /* 0x000fe4000fffe0ff */
[----:B------:R-:W-:Y:S02]  /*1a40*/  UISETP.NE.AND UP0, UPT, UR4, 0x2, UPT ;  /* 0x000000020400788c */ /* 0x000fe4000bf05270 */
[----:B------:R-:W-:-:S07]  /*1a50*/  UISETP.NE.AND UP2, UPT, UR30, 0x1, UPT ;  /* 0x000000011e00788c */ /* 0x000fce000bf45270 */
[----:B------:R-:W-:Y:S05]  /*1a60*/  BRA.U UP0, `(.L_x_28) ;  /* 0x0000000100047547 */ /* 0x000fea000b800000 */
[----:B------:R-:W-:Y:S05]  /*1a70*/  BPT.TRAP 0x1 ;  /* 0x000000040000795c */ /* 0x000fea0000300000 */
.L_x_28:
[----:B------:R-:W-:Y:S04]  /*1a80*/  BSSY.RECONVERGENT B0, `(.L_x_29) ;  /* 0x0000003000007945 */ /* 0x000fe80003800200 */
[----:B------:R-:W-:Y:S05]  /*1a90*/  @!P4 BRA `(.L_x_30) ;  /* 0x000000000004c947 */ /* 0x000fea0003800000 */
[----:B------:R-:W-:Y:S05]  /*1aa0*/  BPT.TRAP 0x1 ;  /* 0x000000040000795c */ /* 0x000fea0000300000 */
.L_x_30:
[----:B------:R-:W-:Y:S05]  /*1ab0*/  BSYNC.RECONVERGENT B0 ;  /* 0x0000000000007941 */ /* 0x000fea0003800200 */
.L_x_29:
[----:B------:R-:W-:Y:S01]  /*1ac0*/  UIADD3 UR4, UPT, UPT, UR14, 0x1, URZ ;  /* 0x000000010e047890 */ /* 0x000fe2000fffe0ff */
[----:B------:R-:W-:Y:S01]  /*1ad0*/  BSSY.RECONVERGENT B0, `(.L_x_31) ;  /* 0x000003b000007945 */ /* 0x000fe20003800200 */
[----:B------:R-:W-:Y:S02]  /*1ae0*/  ELECT P0, URZ, PT ;  /* 0x0000000000ff782f */ /* 0x000fe40003800000 */
[----:B------:R-:W-:-:S04]  /*1af0*/  UISETP.NE.AND UP0, UPT, UR4, 0x3, UPT ;  /* 0x000000030400788c */ /* 0x000fc8000bf05270 */
[----:B------:R-:W-:Y:S02]  /*1b00*/  USEL UR5, URZ, 0x1, UP0 ;  /* 0x00000001ff057887 */ /* 0x000fe40008000000 */
[----:B------:R-:W-:-:S04]  /*1b10*/  USEL UR29, UR4, URZ, UP0 ;  /* 0x000000ff041d7287 */ /* 0x000fc80008000000 */
[----:B------:R-:W-:Y:S01]  /*1b20*/  ULEA UR4, UR29, UR21, 0x3 ;  /* 0x000000151d047291 */ /* 0x000fe2000f8e18ff */
[----:B------:R-:W-:-:S04]  /*1b30*/  LOP3.LUT R15, R15, UR5, RZ, 0x3c, !PT ;  /* 0x000000050f0f7c12 */ /* 0x000fc8000f8e3cff */
[----:B-1----:R-:W-:-:S04]  /*1b40*/  SHF.L.U32 R2, R15, 0x1f, RZ ;  /* 0x0000001f0f027819 */ /* 0x002fc800000006ff */
[----:B------:R1:W4:Y:S01]  /*1b50*/  SYNCS.PHASECHK.TRANS64.TRYWAIT P2, [UR4+0x18], R2 ;  /* 0x00001802ff0075a7 */ /* 0x0003220008041104 */
[----:B------:R-:W-:Y:S05]  /*1b60*/  @!P0 BRA `(.L_x_32) ;  /* 0x0000000000c48947 */ /* 0x000fea0003800000 */
[----:B------:R-:W-:Y:S02]  /*1b70*/  ULEA UR4, UR14, UR21, 0xf ;  /* 0x000000150e047291 */ /* 0x000fe4000f8e78ff */
[----:B------:R-:W-:Y:S02]  /*1b80*/  UIADD3 UR6, UP1, UPT, UR46, 0x80, URZ ;  /* 0x000000802e067890 */ /* 0x000fe4000ff3e0ff */
[----:B------:R-:W-:Y:S02]  /*1b90*/  UIADD3 UR22, UP0, UPT, UR46, 0x180, URZ ;  /* 0x000001802e167890 */ /* 0x000fe4000ff1e0ff */
[----:B------:R-:W-:Y:S02]  /*1ba0*/  UIADD3 UR58, UPT, UPT, UR42, -0x40, URZ ;  /* 0xffffffc02a3a7890 */ /* 0x000fe4000fffe0ff */
[----:B------:R-:W-:Y:S02]  /*1bb0*/  ULOP3.LUT UR57, UR13, 0xfefffff8, URZ, 0xc0, !UPT ;  /* 0xfefffff80d397892 */ /* 0x000fe4000f8ec0ff */
[----:B------:R-:W-:-:S02]  /*1bc0*/  UIADD3.X UR7, UPT, UPT, URZ, UR47, URZ, UP1, !UPT ;  /* 0x0000002fff077290 */ /* 0x000fc40008ffe4ff */
[----:B------:R-:W-:Y:S02]  /*1bd0*/  UIADD3 UR56, UPT, UPT, UR4, 0x8400, URZ ;  /* 0x0000840004387890 */ /* 0x000fe4000fffe0ff */
[----:B------:R-:W-:Y:S02]  /*1be0*/  UIADD3 UR50, UPT, UPT, UR42, -0x20, URZ ;  /* 0xffffffe02a327890 */ /* 0x000fe4000fffe0ff */
[----:B------:R-:W-:Y:S02]  /*1bf0*/  UIADD3 UR48, UPT, UPT, UR4, 0xa400, URZ ;  /* 0x0000a40004307890 */ /* 0x000fe4000fffe0ff */
[----:B------:R-:W-:Y:S02]  /*1c00*/  UIADD3 UR40, UPT, UPT, UR4, 0xc400, URZ ;  /* 0x0000c40004287890 */ /* 0x000fe4000fffe0ff */
[----:B------:R-:W-:Y:S02]  /*1c10*/  UIADD3 UR34, UPT, UPT, UR42, 0x20, URZ ;  /* 0x000000202a227890 */ /* 0x000fe4000fffe0ff */
[----:B------:R-:W-:-:S02]  /*1c20*/  UIADD3 UR32, UPT, UPT, UR4, 0xe400, URZ ;  /* 0x0000e40004207890 */ /* 0x000fc4000fffe0ff */
[----:B------:R-:W-:Y:S02]  /*1c30*/  UIADD3.X UR23, UPT, UPT, URZ, UR47, URZ, UP0, !UPT ;  /* 0x0000002fff177290 */ /* 0x000fe400087fe4ff */
[----:B------:R-:W-:Y:S02]  /*1c40*/  UIADD3 UR24, UPT, UPT, UR4, 0x20400, URZ ;  /* 0x0002040004187890 */ /* 0x000fe4000fffe0ff */
[----:B------:R-:W-:Y:S01]  /*1c50*/  UIADD3 UR8, UPT, UPT, UR4, 0x22400, URZ ;  /* 0x0002240004087890 */ /* 0x000fe2000fffe0ff */
[----:B------:R-:W-:Y:S01]  /*1c60*/  UMOV UR38, 0x0 ;  /* 0x0000000000267882 */ /* 0x000fe20000000000 */
[----:B------:R-:W-:Y:S01]  /*1c70*/  UMOV UR39, 0x10000000 ;  /* 0x1000000000277882 */ /* 0x000fe20000000000 */
[----:B------:R-:W-:Y:S01]  /*1c80*/  UMOV UR51, UR59 ;  /* 0x0000003b00337c82 */ /* 0x000fe20008000000 */
[----:B------:R-:W-:Y:S01]  /*1c90*/  UMOV UR52, UR60 ;  /* 0x0000003c00347c82 */ /* 0x000fe20008000000 */
[----:B------:R-:W-:Y:S01]  /*1ca0*/  UMOV UR49, UR57 ;  /* 0x0000003900317c82 */ /* 0x000fe20008000000 */
[----:B------:R-:W-:Y:S01]  /*1cb0*/  UMOV UR43, UR59 ;  /* 0x0000003b002b7c82 */ /* 0x000fe20008000000 */
[----:B------:R-:W-:Y:S01]  /*1cc0*/  UMOV UR44, UR60 ;  /* 0x0000003c002c7c82 */ /* 0x000fe20008000000 */
[----:B------:R-:W-:Y:S01]  /*1cd0*/  UMOV UR41, UR57 ;  /* 0x0000003900297c82 */ /* 0x000fe20008000000 */
[----:B------:R-:W-:Y:S01]  /*1ce0*/  UTMALDG.3D.2CTA [UR56], [UR6], desc[UR38] ;  /* 0x00002638060075b4 */ /* 0x000fe20008211000 */
[----:B------:R-:W-:Y:S01]  /*1cf0*/  UMOV UR35, UR59 ;  /* 0x0000003b00237c82 */ /* 0x000fe20008000000 */
        /* <DEDUP_REMOVED lines=10> */
[----:B------:R-:W-:Y:S01]  /*1da0*/  UIADD3 UR16, UPT, UPT, UR4, 0x24400, URZ ;  /* 0x0002440004107890 */ /* 0x000fe2000fffe0ff */
[----:B------:R-:W-:Y:S01]  /*1db0*/  UMOV UR18, UR42 ;  /* 0x0000002a00127c82 */ /* 0x000fe20008000000 */
[----:B------:R-:W-:Y:S01]  /*1dc0*/  UMOV UR19, UR27 ;  /* 0x0000001b00137c82 */ /* 0x000fe20008000000 */
[----:B------:R-:W-:Y:S01]  /*1dd0*/  UTMALDG.3D.2CTA [UR40], [UR6], desc[UR38] ;  /* 0x00002628060075b4 */ /* 0x000fe20008211000 */
[----:B------:R-:W-:Y:S01]  /*1de0*/  UMOV UR20, UR60 ;  /* 0x0000003c00147c82 */ /* 0x000fe20008000000 */
[----:B------:R-:W-:Y:S01]  /*1df0*/  UMOV UR17, UR57 ;  /* 0x0000003900117c82 */ /* 0x000fe20008000000 */
[----:B------:R-:W-:Y:S01]  /*1e00*/  UTMALDG.3D.2CTA [UR32], [UR6], desc[UR38] ;  /* 0x00002620060075b4 */ /* 0x000fe20008211000 */
[----:B------:R-:W-:Y:S01]  /*1e10*/  UTMALDG.3D.2CTA [UR24], [UR22], desc[UR38] ;  /* 0x00002618160075b4 */ /* 0x000fe20008211000 */
[----:B------:R2:W-:Y:S01]  /*1e20*/  UTMALDG.3D.2CTA [UR8], [UR22], desc[UR38] ;  /* 0x00002608160075b4 */ /* 0x0005e20008211000 */
[----:B------:R1:W-:Y:S01]  /*1e30*/  UTMALDG.3D.2CTA [UR16], [UR22], desc[UR38] ;  /* 0x00002610160075b4 */ /* 0x0003e20008211000 */
[----:B--2---:R-:W-:Y:S01]  /*1e40*/  UIADD3 UR8, UPT, UPT, UR4, 0x26400, URZ ;  /* 0x0002640004087890 */ /* 0x004fe2000fffe0ff */
[----:B------:R-:W-:-:S08]  /*1e50*/  UMOV UR10, UR34 ;  /* 0x00000022000a7c82 */ /* 0x000fd00008000000 */
[----:B------:R1:W-:Y:S02]  /*1e60*/  UTMALDG.3D.2CTA [UR8], [UR22], desc[UR38] ;  /* 0x00002608160075b4 */ /* 0x0003e40008211000 */
[----:B-1----:R-:W-:Y:S01]  /*1e70*/  NOP ;  /* 0x0000000000007918 */ /* 0x002fe20000000000 */
.L_x_32:
[----:B------:R-:W-:Y:S05]  /*1e80*/  BSYNC.RECONVERGENT B0 ;  /* 0x0000000000007941 */ /* 0x000fea0003800200 */
.L_x_31:
[----:B------:R-:W-:Y:S01]  /*1e90*/  UIADD3 UR42, UPT, UPT, UR42, 0x80, URZ ;  /* 0x000000802a2a7890 */ /* 0x000fe2000fffe0ff */
[----:B------:R-:W-:Y:S01]  /*1ea0*/  UMOV UR14, UR29 ;  /* 0x0000001d000e7c82 */ /* 0x000fe20008000000 */
[----:B------:R-:W-:Y:S01]  /*1eb0*/  UMOV UR15, UR53 ;  /* 0x00000035000f7c82 */ /* 0x000fe20008000000 */
[----:B------:R-:W-:Y:S09]  /*1ec0*/  BRA.U UP2, `(.L_x_33) ;  /* 0xfffffff902b87547 */ /* 0x000ff2000b83ffff */
.L_x_25:
[----:B------:R-:W-:Y:S01]  /*1ed0*/  ULEA UR4, UR29, UR21, 0x3 ;  /* 0x000000151d047291 */ /* 0x000fe2000f8e18ff */
[----:B-1----:R-:W-:Y:S01]  /*1ee0*/  SHF.L.U32 R2, R15, 0x1f, RZ ;  /* 0x0000001f0f027819 */ /* 0x002fe200000006ff */
[----:B------:R-:W-:Y:S01]  /*1ef0*/  @!P1 SYNCS.ARRIVE.TRANS64.A1T0 RZ, [UR21+0x78], RZ ;  /* 0x000078ffffff99a7 */ /* 0x000fe20008100015 */
[----:B------:R-:W-:-:S06]  /*1f00*/  UISETP.GT.AND UP0, UPT, UR61, UR55, UPT ;  /* 0x000000373d00728c */ /* 0x000fcc000bf04270 */
[----:B------:R1:W1:Y:S03]  /*1f10*/  SYNCS.PHASECHK.TRANS64.TRYWAIT P1, [UR4+0x18], R2 ;  /* 0x00001802ff0075a7 */ /* 0x0002660008021104 */
[----:B------:R-:W-:Y:S05]  /*1f20*/  BRA.U !UP0, `(.L_x_34) ;  /* 0x00000005084c7547 */ /* 0x000fea000b800000 */
[----:B------:R-:W-:Y:S01]  /*1f30*/  UIADD3 UR37, UPT, UPT, UR63, UR15, URZ ;  /* 0x0000000f3f257290 */ /* 0x000fe2000fffe0ff */
[----:B------:R-:W-:-:S11]  /*1f40*/  UMOV UR14, UR29 ;  /* 0x0000001d000e7c82 */ /* 0x000fd60008000000 */
.L_x_42:
[----:B------:R-:W-:Y:S01]  /*1f50*/  ULEA UR13, UR14, UR21, 0x3 ;  /* 0x000000150e0d7291 */ /* 0x000fe2000f8e18ff */
[----:B--2---:R-:W-:Y:S01]  /*1f60*/  @P5 MOV R3, 0x20000 ;  /* 0x0002000000035802 */ /* 0x004fe20000000f00 */
[----:B-1----:R-:W-:Y:S10]  /*1f70*/  @P1 BRA `(.L_x_35) ;  /* 0x00000000000c1947 */ /* 0x002ff40003800000 */
[----:B------:R-:W-:-:S04]  /*1f80*/  SHF.L.U32 R5, R15, 0x1f, RZ ;  /* 0x0000001f0f057819 */ /* 0x000fc800000006ff */
[----:B------:R-:W1:Y:S02]  /*1f90*/  SYNCS.PHASECHK.TRANS64.TRYWAIT P0, [UR13+0x18], R5 ;  /* 0x00001805ff0075a7 */ /* 0x000e64000800110d */
[----:B-1----:R-:W-:Y:S05]  /*1fa0*/  @!P0 BRA `(.L_x_36) ;  /* 0x0000007400a08947 */ /* 0x002fea0003800000 */
.L_x_35:
[----:B------:R2:W-:Y:S01]  /*1fb0*/  @P5 SYNCS.ARRIVE.TRANS64 RZ, [UR13], R3 ;  /* 0x00000003ffff59a7 */ /* 0x0005e2000800000d */
[----:B------:R-:W-:-:S04]  /*1fc0*/  ULOP3.LUT UR4, UR45, 0x2, URZ, 0xfc, !UPT ;  /* 0x000000022d047892 */ /* 0x000fc8000f8efcff */
[----:B------:R-:W-:-:S09]  /*1fd0*/  UISETP.NE.AND UP0, UPT, UR4, 0x2, UPT ;  /* 0x000000020400788c */ /* 0x000fd2000bf05270 */
[----:B------:R-:W-:Y:S05]  /*1fe0*/  BRA.U UP0, `(.L_x_37) ;  /* 0x0000000100047547 */ /* 0x000fea000b800000 */
[----:B------:R-:W-:Y:S05]  /*1ff0*/  BPT.TRAP 0x1 ;  /* 0x000000040000795c */ /* 0x000fea0000300000 */
.L_x_37:
[----:B------:R-:W-:Y:S04]  /*2000*/  BSSY.RECONVERGENT B0, `(.L_x_38) ;  /* 0x0000003000007945 */ /* 0x000fe80003800200 */
[----:B------:R-:W-:Y:S05]  /*2010*/  @!P4 BRA `(.L_x_39) ;  /* 0x000000000004c947 */ /* 0x000fea0003800000 */
[----:B------:R-:W-:Y:S05]  /*2020*/  BPT.TRAP 0x1 ;  /* 0x000000040000795c */ /* 0x000fea0000300000 */
.L_x_39:
[----:B------:R-:W-:Y:S05]  /*2030*/  BSYNC.RECONVERGENT B0 ;  /* 0x0000000000007941 */ /* 0x000fea0003800200 */
.L_x_38:
        /* <DEDUP_REMOVED lines=9> */
[----:B------:R1:W1:Y:S01]  /*20d0*/  SYNCS.PHASECHK.TRANS64.TRYWAIT P1, [UR4+0x18], R2 ;  /* 0x00001802ff0075a7 */ /* 0x0002620008021104 */
[----:B------:R-:W-:Y:S05]  /*20e0*/  @!P0 BRA `(.L_x_41) ;  /* 0x0000000000c88947 */ /* 0x000fea0003800000 */
[----:B------:R-:W-:Y:S02]  /*20f0*/  ULEA UR4, UR14, UR21, 0xf ;  /* 0x000000150e047291 */ /* 0x000fe4000f8e78ff */
[----:B------:R-:W-:Y:S02]  /*2100*/  UIADD3 UR6, UP1, UPT, UR46, 0x80, URZ ;  /* 0x000000802e067890 */ /* 0x000fe4000ff3e0ff */
[----:B------:R-:W-:Y:S02]  /*2110*/  USHF.L.U32 UR58, UR15, 0x7, URZ ;  /* 0x000000070f3a7899 */ /* 0x000fe400080006ff */
[----:B------:R-:W-:Y:S02]  /*2120*/  UIADD3 UR22, UP0, UPT, UR46, 0x180, URZ ;  /* 0x000001802e167890 */ /* 0x000fe4000ff1e0ff */
[----:B------:R-:W-:Y:S02]  /*2130*/  ULOP3.LUT UR57, UR13, 0xfefffff8, URZ, 0xc0, !UPT ;  /* 0xfefffff80d397892 */ /* 0x000fe4000f8ec0ff */
[----:B------:R-:W-:-:S02]  /*2140*/  UIADD3.X UR7, UPT, UPT, URZ, UR47, URZ, UP1, !UPT ;  /* 0x0000002fff077290 */ /* 0x000fc40008ffe4ff */
[----:B------:R-:W-:Y:S02]  /*2150*/  UIADD3 UR56, UPT, UPT, UR4, 0x8400, URZ ;  /* 0x0000840004387890 */ /* 0x000fe4000fffe0ff */
[----:B------:R-:W-:Y:S02]  /*2160*/  UIADD3 UR50, UPT, UPT, UR58, 0x20, URZ ;  /* 0x000000203a327890 */ /* 0x000fe4000fffe0ff */
[----:B------:R-:W-:Y:S02]  /*2170*/  UIADD3 UR48, UPT, UPT, UR4, 0xa400, URZ ;  /* 0x0000a40004307890 */ /* 0x000fe4000fffe0ff */
[----:B------:R-:W-:Y:S02]  /*2180*/  UIADD3 UR42, UPT, UPT, UR58, 0x40, URZ ;  /* 0x000000403a2a7890 */ /* 0x000fe4000fffe0ff */
[----:B------:R-:W-:Y:S02]  /*2190*/  UIADD3 UR40, UPT, UPT, UR4, 0xc400, URZ ;  /* 0x0000c40004287890 */ /* 0x000fe4000fffe0ff */
[----:B------:R-:W-:-:S02]  /*21a0*/  UIADD3 UR34, UPT, UPT, UR58, 0x60, URZ ;  /* 0x000000603a227890 */ /* 0x000fc4000fffe0ff */
[----:B------:R-:W-:Y:S02]  /*21b0*/  UIADD3 UR32, UPT, UPT, UR4, 0xe400, URZ ;  /* 0x0000e40004207890 */ /* 0x000fe4000fffe0ff */
        /* <DEDUP_REMOVED lines=36> */
[----:B--2---:R-:W-:Y:S01]  /*2400*/  NOP ;  /* 0x0000000000007918 */ /* 0x004fe20000000000 */
.L_x_41:
[----:B-1----:R-:W-:Y:S05]  /*2410*/  BSYNC.RECONVERGENT B0 ;  /* 0x0000000000007941 */ /* 0x002fea0003800200 */
.L_x_40:
[----:B------:R-:W-:Y:S01]  /*2420*/  UIADD3 UR15, UPT, UPT, UR15, 0x1, URZ ;  /* 0x000000010f0f7890 */ /* 0x000fe2000fffe0ff */
[----:B------:R-:W-:-:S03]  /*2430*/  UMOV UR14, UR29 ;  /* 0x0000001d000e7c82 */ /* 0x000fc60008000000 */
[----:B------:R-:W-:-:S09]  /*2440*/  UISETP.NE.AND UP0, UPT, UR15, UR37, UPT ;  /* 0x000000250f00728c */ /* 0x000fd2000bf05270 */
[----:B------:R-:W-:Y:S05]  /*2450*/  BRA.U UP0, `(.L_x_42) ;  /* 0xfffffff900bc7547 */ /* 0x000fea000b83ffff */
.L_x_34:
[----:B-1----:R-:W-:Y:S01]  /*2460*/  LEA R2, R14, UR21, 0x3 ;  /* 0x000000150e027c11 */ /* 0x002fe2000f8e18ff */
[----:B------:R-:W-:Y:S01]  /*2470*/  NOP ;  /* 0x0000000000007918 */ /* 0x000fe20000000000 */
[----:B--2---:R-:W-:Y:S02]  /*2480*/  SHF.L.U32 R3, R12, 0x1f, RZ ;  /* 0x0000001f0c037819 */ /* 0x004fe400000006ff */
[----:B------:R-:W-:Y:S02]  /*2490*/  LEA R4, R14, UR21, 0x4 ;  /* 0x000000150e047c11 */ /* 0x000fe4000f8e20ff */
[----:B------:R-:W1:Y:S02]  /*24a0*/  SYNCS.PHASECHK.TRANS64.TRYWAIT P0, [R2+URZ+0x80], R3 ;  /* 0x00008003020075a7 */ /* 0x000e6400080011ff */
[----:B-1----:R-:W-:Y:S05]  /*24b0*/  @!P0 BRA `(.L_x_43) ;  /* 0x0000007000748947 */ /* 0x002fea0003800000 */
.L_x_155:
[----:B------:R-:W4:Y:S01]  /*24c0*/  LDS.128 R4, [R4+0x110] ;  /* 0x0001100004047984 */ /* 0x000f220000000c00 */
[----:B------:R-:W-:Y:S01]  /*24d0*/  ISETP.GE.AND P0, PT, R26, 0x1, PT ;  /* 0x000000011a00780c */ /* 0x000fe20003f06270 */
[----:B-1----:R-:W-:Y:S01]  /*24e0*/  VIADD R2, R2, 0x90 ;  /* 0x0000009002027836 */ /* 0x002fe20000000000 */
[----:B------:R-:W-:Y:S01]  /*24f0*/  @!PT LDS RZ, [RZ] ;  /* 0x00000000fffff984 */ /* 0x000fe20000000800 */
[----:B------:R-:W-:Y:S01]  /*2500*/  @!PT LDS RZ, [RZ] ;  /* 0x00000000fffff984 */ /* 0x000fe20000000800 */
[----:B------:R-:W-:Y:S01]  /*2510*/  @!PT LDS RZ, [RZ] ;  /* 0x00000000fffff984 */ /* 0x000fe20000000800 */
[----:B------:R-:W-:Y:S01]  /*2520*/  @!PT LDS RZ, [RZ] ;  /* 0x00000000fffff984 */ /* 0x000fe20000000800 */
[----:B------:R1:W-:Y:S06]  /*2530*/  MEMBAR.ALL.CTA ;  /* 0x0000000000007992 */ /* 0x0003ec0000008000 */
[----:B-1----:R-:W1:Y:S01]  /*2540*/  FENCE.VIEW.ASYNC.S ;  /* 0x00000000000073c6 */ /* 0x002e620000000000 */
[----:B------:R-:W-:-:S04]  /*2550*/  PRMT R2, RZ, 0x654, R2 ;  /* 0x00000654ff027816 */ /* 0x000fc80000000002 */
[----:B-1----:R1:W-:Y:S01]  /*2560*/  SYNCS.ARRIVE.TRANS64.RED.A1T0 RZ, [R2+URZ], RZ ;  /* 0x000000ff02ff79a7 */ /* 0x0023e200081004ff */
[----:B----4-:R-:W-:-:S13]  /*2570*/  LOP3.LUT P2, RZ, R6, 0x1, RZ, 0xc0, !PT ;  /* 0x0000000106ff7812 */ /* 0x010fda000784c0ff */
[----:B------:R-:W-:Y:S01]  /*2580*/  @P2 SHF.R.U32.HI R3, RZ, 0x10, R5 ;  /* 0x00000010ff032819 */ /* 0x000fe20000011605 */
[----:B------:R-:W-:Y:S01]  /*2590*/  VOTEU.ANY UP0, P2 ;  /* 0x0000000000ff7886 */ /* 0x000fe20001000100 */
[----:B------:R-:W-:Y:S02]  /*25a0*/  @P2 MOV R13, R4 ;  /* 0x00000004000d2202 */ /* 0x000fe40000000f00 */
[----:B------:R-:W-:Y:S02]  /*25b0*/  @P2 R2UR.BROADCAST UR4, R3 ;  /* 0x00000000030422ca */ /* 0x000fe400008e0000 */
[----:B------:R-:W-:-:S11]  /*25c0*/  @P2 LOP3.LUT R11, R5, 0xffff, RZ, 0xc0, !PT ;  /* 0x0000ffff050b2812 */ /* 0x000fd600078ec0ff */
[----:B------:R-:W-:Y:S01]  /*25d0*/  @UP0 UMOV UR60, UR4 ;  /* 0x00000004003c0c82 */ /* 0x000fe20008000000 */
[----:B-1----:R-:W-:Y:S05]  /*25e0*/  @!P0 BRA `(.L_x_44) ;  /* 0x0000000000b88947 */ /* 0x002fea0003800000 */
[----:B------:R-:W3:Y:S01]  /*25f0*/  LDC.64 R4, c[0x0][0xb18] ;  /* 0x0002c600ff047b82 */ /* 0x000ee20000000a00 */
[----:B------:R-:W-:-:S07]  /*2600*/  ISETP.NE.AND P3, PT, R26, 0x1, PT ;  /* 0x000000011a00780c */ /* 0x000fce0003f65270 */
[----:B------:R-:W1:Y:S08]  /*2610*/  LDC.64 R6, c[0x0][0xb10] ;  /* 0x0002c400ff067b82 */ /* 0x000e700000000a00 */
[----:B------:R-:W2:Y:S08]  /*2620*/  LDC R17, c[0x0][0xb20] ;  /* 0x0002c800ff117b82 */ /* 0x000eb00000000800 */
[----:B------:R-:W4:Y:S01]  /*2630*/  LDC R18, c[0x0][0xb0c] ;  /* 0x0002c300ff127b82 */ /* 0x000f220000000800 */
[----:B---3--:R-:W-:Y:S01]  /*2640*/  IMAD.HI.U32 R22, R0, R5, RZ ;  /* 0x0000000500167227 */ /* 0x008fe200078e00ff */
[----:B------:R-:W-:-:S06]  /*2650*/  ISETP.NE.AND P0, PT, R4, 0x1, PT ;  /* 0x000000010400780c */ /* 0x000fcc0003f05270 */
[----:B------:R-:W3:Y:S01]  /*2660*/  LDC.64 R2, c[0x0][0xb28] ;  /* 0x0002ca00ff027b82 */ /* 0x000ee20000000a00 */
[----:B-1----:R-:W-:-:S04]  /*2670*/  IMAD.HI.U32 R20, R9, R6, RZ ;  /* 0x0000000609147227 */ /* 0x002fc800078e00ff */
[----:B------:R-:W-:Y:S01]  /*2680*/  IMAD.HI.U32 R24, R13, R6, RZ ;  /* 0x000000060d187227 */ /* 0x000fe200078e00ff */
[----:B------:R-:W-:Y:S02]  /*2690*/  SHF.R.U32.HI R20, RZ, R7, R20 ;  /* 0x00000007ff147219 */ /* 0x000fe40000011614 */
[----:B--2---:R-:W-:Y:S01]  /*26a0*/  SHF.R.U32.HI R19, RZ, R17, R22 ;  /* 0x00000011ff137219 */ /* 0x004fe20000011616 */
[----:B------:R-:W-:Y:S01]  /*26b0*/  IMAD.HI.U32 R22, R11, R5, RZ ;  /* 0x000000050b167227 */ /* 0x000fe200078e00ff */
[----:B------:R-:W-:Y:S02]  /*26c0*/  SHF.R.U32.HI R24, RZ, R7, R24 ;  /* 0x00000007ff187219 */ /* 0x000fe40000011618 */
[----:B------:R-:W-:Y:S02]  /*26d0*/  SEL R19, R0, R19, !P0 ;  /* 0x0000001300137207 */ /* 0x000fe40004000000 */
[----:B------:R-:W-:Y:S02]  /*26e0*/  SHF.R.U32.HI R22, RZ, R17, R22 ;  /* 0x00000011ff167219 */ /* 0x000fe40000011616 */
[----:B----4-:R-:W-:-:S02]  /*26f0*/  ISETP.NE.AND P1, PT, R18, 0x1, PT ;  /* 0x000000011200780c */ /* 0x010fc40003f25270 */
[----:B------:R-:W-:Y:S02]  /*2700*/  SEL R5, R11, R22, !P0 ;  /* 0x000000160b057207 */ /* 0x000fe40004000000 */
[----:B------:R-:W-:Y:S02]  /*2710*/  SEL R21, R9, R20, !P1 ;  /* 0x0000001409157207 */ /* 0x000fe40004800000 */
[----:B------:R-:W-:Y:S01]  /*2720*/  SEL R7, R13, R24, !P1 ;  /* 0x000000180d077207 */ /* 0x000fe20004800000 */
[----:B---3--:R-:W-:Y:S01]  /*2730*/  IMAD.HI.U32 R20, R19, R2, RZ ;  /* 0x0000000213147227 */ /* 0x008fe200078e00ff */
[----:B------:R-:W-:-:S03]  /*2740*/  IADD3 R17, PT, PT, -R5, RZ, RZ ;  /* 0x000000ff05117210 */ /* 0x000fc60007ffe1ff */
        /* <DEDUP_REMOVED lines=11> */
[----:B------:R-:W-:-:S04]  /*2800*/  @!P0 IMAD.HI.U32 R20, R7, R2, RZ ;  /* 0x0000000207148227 */ /* 0x000fc800078e00ff */
[----:B------:R-:W-:Y:S01]  /*2810*/  IMAD.MOV R2, RZ, RZ, -R6 ;  /* 0x000000ffff027224 */ /* 0x000fe200078e0a06 */
[----:B------:R-:W-:-:S03]  /*2820*/  @!P0 SHF.R.U32.HI R20, RZ, R3, R20 ;  /* 0x00000003ff148219 */ /* 0x000fc60000011614 */
[----:B------:R-:W-:Y:S01]  /*2830*/  IMAD R2, R26, R2, R5 ;  /* 0x000000021a027224 */ /* 0x000fe200078e0205 */
        /* <DEDUP_REMOVED lines=9> */
.L_x_44:
[----:B------:R-:W1:Y:S02]  /*28d0*/  LDCU UR4, c[0x0][0xb30] ;  /* 0x00016600ff0477ac */ /* 0x000e640008000800 */
[----:B-1----:R-:W-:-:S09]  /*28e0*/  UISETP.NE.AND UP0, UPT, UR4, 0x1, UPT ;  /* 0x000000010400788c */ /* 0x002fd2000bf05270 */
[----:B------:R-:W-:Y:S05]  /*28f0*/  BRA.U UP0, `(.L_x_45) ;  /* 0x0000000100407547 */ /* 0x000fea000b800000 */
[----:B------:R-:W1:Y:S08]  /*2900*/  LDC.64 R4, c[0x0][0xb10] ;  /* 0x0002c400ff047b82 */ /* 0x000e700000000a00 */
[----:B------:R-:W2:Y:S08]  /*2910*/  LDC.64 R2, c[0x0][0xb18] ;  /* 0x0002c600ff027b82 */ /* 0x000eb00000000a00 */
[----:B------:R-:W4:Y:S08]  /*2920*/  LDC R6, c[0x0][0xb20] ;  /* 0x0002c800ff067b82 */ /* 0x000f300000000800 */
[----:B------:R-:W3:Y:S01]  /*2930*/  LDC R18, c[0x0][0xb0c] ;  /* 0x0002c300ff127b82 */ /* 0x000ee20000000800 */
[----:B-1----:R-:W-:-:S05]  /*2940*/  IMAD.HI.U32 R4, R13, R4, RZ ;  /* 0x000000040d047227 */ /* 0x002fca00078e00ff */
[----:B------:R-:W-:Y:S01]  /*2950*/  SHF.R.U32.HI R4, RZ, R5, R4 ;  /* 0x00000005ff047219 */ /* 0x000fe20000011604 */
[----:B--2---:R-:W-:Y:S01]  /*2960*/  IMAD.HI.U32 R3, R11, R3, RZ ;  /* 0x000000030b037227 */ /* 0x004fe200078e00ff */
[----:B------:R-:W-:-:S04]  /*2970*/  ISETP.NE.AND P0, PT, R2, 0x1, PT ;  /* 0x000000010200780c */ /* 0x000fc80003f05270 */
[----:B----4-:R-:W-:-:S04]  /*2980*/  SHF.R.U32.HI R6, RZ, R6, R3 ;  /* 0x00000006ff067219 */ /* 0x010fc80000011603 */
[----:B------:R-:W-:Y:S02]  /*2990*/  SEL R3, R11, R6, !P0 ;  /* 0x000000060b037207 */ /* 0x000fe40004000000 */
[----:B---3--:R-:W-:-:S04]  /*29a0*/  ISETP.NE.AND P1, PT, R18, 0x1, PT ;  /* 0x000000011200780c */ /* 0x008fc80003f25270 */
[----:B------:R-:W-:-:S05]  /*29b0*/  SEL R4, R13, R4, !P1 ;  /* 0x000000040d047207 */ /* 0x000fca0004800000 */
[----:B------:R-:W-:Y:S02]  /*29c0*/  IMAD.IADD R5, R3, 0x1, -R4 ;  /* 0x0000000103057824 */ /* 0x000fe400078e0a04 */
[----:B------:R-:W-:Y:S02]  /*29d0*/  IMAD.IADD R3, R4, 0x1, -R3 ;  /* 0x0000000104037824 */ /* 0x000fe400078e0a03 */
[----:B------:R-:W-:Y:S02]  /*29e0*/  IMAD R13, R5, R18, R13 ;  /* 0x00000012050d7224 */ /* 0x000fe400078e020d */
[----:B------:R-:W-:-:S07]  /*29f0*/  IMAD R11, R3, R2, R11 ;  /* 0x00000002030b7224 */ /* 0x000fce00078e020b */
.L_x_45:
[----:B------:R-:W-:Y:S01]  /*2a00*/  VIADD R14, R14, 0x1 ;  /* 0x000000010e0e7836 */ /* 0x000fe20000000000 */
[----:B------:R-:W-:Y:S01]  /*2a10*/  PLOP3.LUT P1, PT, PT, PT, PT, 0x80, 0x8 ;  /* 0x000000000008781c */ /* 0x000fe20003f2f070 */
[----:B------:R-:W-:Y:S02]  /*2a20*/  IMAD.IADD R21, R13, 0x1, R68 ;  /* 0x000000010d157824 */ /* 0x000fe400078e0244 */
[----:B------:R-:W-:Y:S01]  /*2a30*/  IMAD.IADD R20, R11, 0x1, R66 ;  /* 0x000000010b147824 */ /* 0x000fe200078e0242 */
[----:B------:R-:W-:-:S04]  /*2a40*/  ISETP.NE.AND P0, PT, R14, 0x2, PT ;  /* 0x000000020e00780c */ /* 0x000fc80003f05270 */
[----:B------:R-:W-:Y:S02]  /*2a50*/  SEL R3, RZ, 0x1, P0 ;  /* 0x00000001ff037807 */ /* 0x000fe40000000000 */
[----:B------:R-:W-:Y:S02]  /*2a60*/  SEL R14, R14, RZ, P0 ;  /* 0x000000ff0e0e7207 */ /* 0x000fe40000000000 */
[----:B------:R-:W-:Y:S01]  /*2a70*/  LOP3.LUT R12, R12, R3, RZ, 0x3c, !PT ;  /* 0x000000030c0c7212 */ /* 0x000fe200078e3cff */
[----:B------:R-:W-:Y:S06]  /*2a80*/  @P2 BRA `(.L_x_46) ;  /* 0xffffffec003c2947 */ /* 0x000fec000383ffff */
[----:B------:R-:W-:Y:S01]  /*2a90*/  UIADD3 UR21, UPT, UPT, UR21, 0x18, URZ ;  /* 0x0000001815157890 */ /* 0x000fe2000fffe0ff */
[----:B------:R-:W-:-:S03]  /*2aa0*/  SHF.L.U32 R3, R15, 0x1f, RZ ;  /* 0x0000001f0f037819 */ /* 0x000fc600000006ff */
[----:B------:R-:W-:-:S09]  /*2ab0*/  ULEA UR4, UR29, UR21, 0x3 ;  /* 0x000000151d047291 */ /* 0x000fd2000f8e18ff */
[----:B------:R-:W1:Y:S02]  /*2ac0*/  SYNCS.PHASECHK.TRANS64.TRYWAIT P0, [UR4], R3 ;  /* 0x00000003ff0075a7 */ /* 0x000e640008001104 */
[----:B-1----:R-:W-:Y:S05]  /*2ad0*/  @!P0 BRA `(.L_x_47) ;  /* 0x0000006c00008947 */ /* 0x002fea0003800000 */
.L_x_157:
[----:B------:R-:W-:-:S04]  /*2ae0*/  UIADD3 UR4, UPT, UPT, UR29, 0x1, URZ ;  /* 0x000000011d047890 */ /* 0x000fc8000fffe0ff */
[----:B------:R-:W-:-:S04]  /*2af0*/  UISETP.NE.AND UP0, UPT, UR4, 0x3, UPT ;  /* 0x000000030400788c */ /* 0x000fc8000bf05270 */
[----:B------:R-:W-:Y:S02]  /*2b00*/  USEL UR6, URZ, 0x1, UP0 ;  /* 0x00000001ff067887 */ /* 0x000fe40008000000 */
[----:B------:R-:W-:-:S04]  /*2b10*/  USEL UR4, UR4, URZ, UP0 ;  /* 0x000000ff04047287 */ /* 0x000fc80008000000 */
[----:B------:R-:W-:Y:S01]  /*2b20*/  ULEA UR5, UR4, UR21, 0x3 ;  /* 0x0000001504057291 */ /* 0x000fe2000f8e18ff */
[----:B------:R-:W-:-:S04]  /*2b30*/  LOP3.LUT R15, R15, UR6, RZ, 0x3c, !PT ;  /* 0x000000060f0f7c12 */ /* 0x000fc8000f8e3cff */
[----:B-1----:R-:W-:-:S04]  /*2b40*/  SHF.L.U32 R3, R15, 0x1f, RZ ;  /* 0x0000001f0f037819 */ /* 0x002fc800000006ff */
[----:B------:R-:W1:Y:S02]  /*2b50*/  SYNCS.PHASECHK.TRANS64.TRYWAIT P0, [UR5], R3 ;  /* 0x00000003ff0075a7 */ /* 0x000e640008001105 */
[----:B-1----:R-:W-:Y:S05]  /*2b60*/  @!P0 BRA `(.L_x_48) ;  /* 0x0000006800f48947 */ /* 0x002fea0003800000 */
.L_x_159:
[----:B------:R-:W-:-:S04]  /*2b70*/  UIADD3 UR4, UPT, UPT, UR4, 0x1, URZ ;  /* 0x0000000104047890 */ /* 0x000fc8000fffe0ff */
[----:B------:R-:W-:-:S04]  /*2b80*/  UISETP.NE.AND UP0, UPT, UR4, 0x3, UPT ;  /* 0x000000030400788c */ /* 0x000fc8000bf05270 */
[----:B------:R-:W-:Y:S02]  /*2b90*/  USEL UR5, URZ, 0x1, UP0 ;  /* 0x00000001ff057887 */ /* 0x000fe40008000000 */
[----:B------:R-:W-:-:S04]  /*2ba0*/  USEL UR4, UR4, URZ, UP0 ;  /* 0x000000ff04047287 */ /* 0x000fc80008000000 */
[----:B------:R-:W-:Y:S01]  /*2bb0*/  ULEA UR4, UR4, UR21, 0x3 ;  /* 0x0000001504047291 */ /* 0x000fe2000f8e18ff */
[----:B-1----:R-:W-:-:S04]  /*2bc0*/  LOP3.LUT R3, R15, UR5, RZ, 0x3c, !PT ;  /* 0x000000050f037c12 */ /* 0x002fc8000f8e3cff */
[----:B------:R-:W-:Y:S01]  /*2bd0*/  SHF.L.U32 R3, R3, 0x1f, RZ ;  /* 0x0000001f03037819 */ /* 0x000fe200000006ff */
[----:B---3--:R-:W-:-:S07]  /*2be0*/  IMAD.U32 R0, RZ, RZ, UR4 ;  /* 0x00000004ff007e24 */ /* 0x008fce000f8e00ff */
.L_x_49:
[----:B-1----:R1:W2:Y:S02]  /*2bf0*/  SYNCS.PHASECHK.TRANS64.TRYWAIT P0, [R0+URZ], R3 ;  /* 0x00000003000075a7 */ /* 0x0022a400080011ff */
[----:B--2---:R-:W-:Y:S05]  /*2c00*/  @!P0 NANOSLEEP.SYNCS 0x989680 ;  /* 0x009896800000895d */ /* 0x004fea0003900000 */
[----:B------:R-:W2:Y:S02]  /*2c10*/  @!P0 SYNCS.PHASECHK.TRANS64 P0, [R0+URZ], R3 ;  /* 0x00000003000085a7 */ /* 0x000ea400080010ff */
[----:B--2---:R-:W-:Y:S05]  /*2c20*/  @P0 EXIT ;  /* 0x000000000000094d */ /* 0x004fea0003800000 */
[----:B------:R-:W-:Y:S05]  /*2c30*/  BRA `(.L_x_49) ;  /* 0xfffffffc00ec7947 */ /* 0x000fea000383ffff */
.L_x_22:
[----:B------:R-:W-:-:S04]  /*2c40*/  UISETP.NE.AND UP1, UPT, UR54, URZ, UPT ;  /* 0x000000ff3600728c */ /* 0x000fc8000bf25270 */
[----:B------:R-:W-:-:S09]  /*2c50*/  UISETP.NE.OR UP1, UPT, UR10, 0x1, UP1 ;  /* 0x000000010a00788c */ /* 0x000fd20008f25670 */
[----:B------:R-:W-:Y:S05]  /*2c60*/  BRA.U UP1, `(.L_x_50) ;  /* 0x00000005014c7547 */ /* 0x000fea000b800000 */
[----:B------:R-:W-:Y:S01]  /*2c70*/  HFMA2 R11, -RZ, RZ, 0, 0 ;  /* 0x00000000ff0b7431 */ /* 0x000fe200000001ff */
[----:B------:R-:W-:Y:S01]  /*2c80*/  ISETP.GE.U32.AND P2, PT, R10, 0x2, PT ;  /* 0x000000020a00780c */ /* 0x000fe20003f46070 */
[----:B------:R-:W-:Y:S01]  /*2c90*/  IMAD.MOV.U32 R12, RZ, RZ, 0x1 ;  /* 0x00000001ff0c7424 */ /* 0x000fe200078e00ff */
[----:B------:R-:W-:Y:S01]  /*2ca0*/  CS2R R8, SRZ ;  /* 0x0000000000087805 */ /* 0x000fe2000001ff00 */
[----:B------:R-:W-:Y:S01]  /*2cb0*/  IMAD.MOV.U32 R3, RZ, RZ, RZ ;  /* 0x000000ffff037224 */ /* 0x000fe200078e00ff */
[----:B------:R-:W-:Y:S01]  /*2cc0*/  UMOV UR6, 0x400 ;  /* 0x0000040000067882 */ /* 0x000fe20000000000 */
[----:B------:R-:W-:Y:S01]  /*2cd0*/  UMOV UR5, URZ ;  /* 0x000000ff00057c82 */ /* 0x000fe20008000000 */
[----:B------:R-:W-:-:S12]  /*2ce0*/  ULEA UR6, UR54, UR6, 0x18 ;  /* 0x0000000636067291 */ /* 0x000fd8000f8ec0ff */
.L_x_54:
[----:B------:R-:W-:Y:S02]  /*2cf0*/  LEA R0, R3, UR6, 0x3 ;  /* 0x0000000603007c11 */ /* 0x000fe4000f8e18ff */
[----:B------:R-:W-:-:S03]  /*2d00*/  SHF.L.U32 R5, R8, 0x1f, RZ ;  /* 0x0000001f08057819 */ /* 0x000fc600000006ff */
[----:B------:R-:W-:Y:S01]  /*2d10*/  VIADD R4, R0, 0xf0 ;  /* 0x000000f000047836 */ /* 0x000fe20000000000 */
[----:B------:R-:W1:Y:S02]  /*2d20*/  SYNCS.PHASECHK.TRANS64.TRYWAIT P0, [R0+URZ+0xe0], R5 ;  /* 0x0000e005000075a7 */ /* 0x000e6400080011ff */
[----:B-1----:R-:W-:Y:S05]  /*2d30*/  @!P0 BRA `(.L_x_51) ;  /* 0x0000006800988947 */ /* 0x002fea0003800000 */
.L_x_160:
[----:B------:R-:W-:Y:S01]  /*2d40*/  ULEA UR4, UR5, UR6, 0x3 ;  /* 0x0000000605047291 */ /* 0x000fe2000f8e18ff */
[----:B------:R-:W-:Y:S01]  /*2d50*/  PRMT R4, RZ, 0x654, R4 ;  /* 0x00000654ff047816 */ /* 0x000fe20000000004 */
[----:B-1----:R-:W-:Y:S01]  /*2d60*/  @!P2 IMAD.MOV.U32 R5, RZ, RZ, 0x10 ;  /* 0x00000010ff05a424 */ /* 0x002fe200078e00ff */
[----:B------:R-:W-:Y:S01]  /*2d70*/  SHF.L.U32 R7, R12, 0x1f, RZ ;  /* 0x0000001f0c077819 */ /* 0x000fe200000006ff */
[----:B------:R-:W-:Y:S01]  /*2d80*/  UIADD3 UR7, UPT, UPT, UR4, 0x80, URZ ;  /* 0x0000008004077890 */ /* 0x000fe2000fffe0ff */
[----:B------:R1:W-:Y:S05]  /*2d90*/  SYNCS.ARRIVE.TRANS64.RED.A1T0 RZ, [R4+URZ], RZ ;  /* 0x000000ff04ff79a7 */ /* 0x0003ea00081004ff */
[----:B------:R-:W-:Y:S01]  /*2da0*/  IMAD.U32 R13, RZ, RZ, UR7 ;  /* 0x00000007ff0d7e24 */ /* 0x000fe2000f8e00ff */
[----:B------:R-:W2:Y:S04]  /*2db0*/  SYNCS.PHASECHK.TRANS64.TRYWAIT P0, [UR4+0x90], R7 ;  /* 0x00009007ff0075a7 */ /* 0x000ea80008001104 */
[----:B------:R-:W-:Y:S01]  /*2dc0*/  PRMT R13, R10, 0x654, R13 ;  /* 0x000006540a0d7816 */ /* 0x000fe2000000000d */
[----:B-12---:R-:W-:Y:S06]  /*2dd0*/  @!P0 BRA `(.L_x_52) ;  /* 0x0000006800848947 */ /* 0x006fec0003800000 */
.L_x_162:
[----:B------:R-:W-:Y:S01]  /*2de0*/  ULEA UR8, UR5, UR6, 0x4 ;  /* 0x0000000605087291 */ /* 0x000fe2000f8e20ff */
[----:B------:R-:W-:Y:S01]  /*2df0*/  SEL R2, R13, R2, !P2 ;  /* 0x000000020d027207 */ /* 0x000fe20005000000 */
[----:B------:R-:W-:Y:S01]  /*2e00*/  UIADD3 UR9, UPT, UPT, UR4, 0x80, URZ ;  /* 0x0000008004097890 */ /* 0x000fe2000fffe0ff */
[----:B-1----:R-:W-:Y:S01]  /*2e10*/  LEA R0, R11, UR6, 0x3 ;  /* 0x000000060b007c11 */ /* 0x002fe2000f8e18ff */
[----:B------:R-:W-:Y:S01]  /*2e20*/  UIADD3 UR8, UPT, UPT, UR8, 0x110, URZ ;  /* 0x0000011008087890 */ /* 0x000fe2000fffe0ff */
[----:B------:R1:W-:Y:S01]  /*2e30*/  @!P2 SYNCS.ARRIVE.TRANS64.RED RZ, [R2+URZ], R5 ;  /* 0x0000000502ffa9a7 */ /* 0x0003e200080004ff */
[----:B------:R-:W-:Y:S01]  /*2e40*/  UIADD3 UR4, UPT, UPT, UR5, 0x1, URZ ;  /* 0x0000000105047890 */ /* 0x000fe2000fffe0ff */
[----:B------:R-:W-:-:S03]  /*2e50*/  VIADD R3, R3, 0x1 ;  /* 0x0000000103037836 */ /* 0x000fc60000000000 */
[----:B------:R-:W-:Y:S02]  /*2e60*/  UISETP.NE.AND UP0, UPT, UR4, 0x2, UPT ;  /* 0x000000020400788c */ /* 0x000fe4000bf05270 */
[----:B------:R-:W-:Y:S01]  /*2e70*/  ISETP.NE.AND P0, PT, R3, 0x2, PT ;  /* 0x000000020300780c */ /* 0x000fe20003f05270 */
[----:B------:R-:W-:Y:S06]  /*2e80*/  UGETNEXTWORKID.BROADCAST [UR8], [UR9] ;  /* 0x00000000080073ca */ /* 0x000fec0008000100 */
[----:B------:R-:W-:Y:S02]  /*2e90*/  USEL UR7, URZ, 0x1, UP0 ;  /* 0x00000001ff077887 */ /* 0x000fe40008000000 */
[----:B------:R-:W-:-:S04]  /*2ea0*/  USEL UR5, UR4, URZ, UP0 ;  /* 0x000000ff04057287 */ /* 0x000fc80008000000 */
[----:B------:R-:W-:Y:S02]  /*2eb0*/  LOP3.LUT R12, R12, UR7, RZ, 0x3c, !PT ;  /* 0x000000070c0c7c12 */ /* 0x000fe4000f8e3cff */
[----:B-1----:R-:W-:-:S04]  /*2ec0*/  SHF.L.U32 R5, R9, 0x1f, RZ ;  /* 0x0000001f09057819 */ /* 0x002fc800000006ff */
[----:B------:R-:W1:Y:S02]  /*2ed0*/  SYNCS.PHASECHK.TRANS64.TRYWAIT P1, [R0+URZ+0x80], R5 ;  /* 0x00008005000075a7 */ /* 0x000e6400080211ff */
[----:B-1----:R-:W-:Y:S05]  /*2ee0*/  @!P1 BRA `(.L_x_53) ;  /* 0x0000006800589947 */ /* 0x002fea0003800000 */
.L_x_163:
[----:B------:R-:W-:Y:S01]  /*2ef0*/  LEA R4, R11, UR6, 0x4 ;  /* 0x000000060b047c11 */ /* 0x000fe2000f8e20ff */
[----:B-1----:R-:W-:Y:S01]  /*2f00*/  VIADD R0, R0, 0x90 ;  /* 0x0000009000007836 */ /* 0x002fe20000000000 */
[----:B------:R-:W-:Y:S01]  /*2f10*/  SEL R3, R3, RZ, P0 ;  /* 0x000000ff03037207 */ /* 0x000fe20000000000 */
[----:B------:R-:W-:-:S03]  /*2f20*/  VIADD R11, R11, 0x1 ;  /* 0x000000010b0b7836 */ /* 0x000fc60000000000 */
[----:B------:R-:W1:Y:S01]  /*2f30*/  LDS.128 R4, [R4+0x110] ;  /* 0x0001100004047984 */ /* 0x000e620000000c00 */
[----:B------:R-:W-:Y:S02]  /*2f40*/  PRMT R0, RZ, 0x654, R0 ;  /* 0x00000654ff007816 */ /* 0x000fe40000000000 */
[C---:B------:R-:W-:Y:S01]  /*2f50*/  ISETP.NE.AND P1, PT, R11.reuse, 0x2, PT ;  /* 0x000000020b00780c */ /* 0x040fe20003f25270 */
[----:B------:R-:W-:Y:S01]  /*2f60*/  @!PT LDS RZ, [RZ] ;  /* 0x00000000fffff984 */ /* 0x000fe20000000800 */
[----:B------:R-:W-:Y:S01]  /*2f70*/  @!PT LDS RZ, [RZ] ;  /* 0x00000000fffff984 */ /* 0x000fe20000000800 */
[----:B------:R-:W-:Y:S01]  /*2f80*/  @!PT LDS RZ, [RZ] ;  /* 0x00000000fffff984 */ /* 0x000fe20000000800 */
[----:B------:R-:W-:Y:S01]  /*2f90*/  @!PT LDS RZ, [RZ] ;  /* 0x00000000fffff984 */ /* 0x000fe20000000800 */
[----:B------:R2:W-:Y:S06]  /*2fa0*/  MEMBAR.ALL.CTA ;  /* 0x0000000000007992 */ /* 0x0005ec0000008000 */
[----:B--2---:R-:W2:Y:S01]  /*2fb0*/  FENCE.VIEW.ASYNC.S ;  /* 0x00000000000073c6 */ /* 0x004ea20000000000 */
[----:B------:R-:W-:Y:S01]  /*2fc0*/  SEL R11, R11, RZ, P1 ;  /* 0x000000ff0b0b7207 */ /* 0x000fe20000800000 */
[----:B--2---:R2:W-:Y:S01]  /*2fd0*/  SYNCS.ARRIVE.TRANS64.RED.A1T0 RZ, [R0+URZ], RZ ;  /* 0x000000ff00ff79a7 */ /* 0x0045e200081004ff */
[----:B-1----:R-:W-:-:S02]  /*2fe0*/  LOP3.LUT P3, RZ, R6, 0x1, RZ, 0xc0, !PT ;  /* 0x0000000106ff7812 */ /* 0x002fc4000786c0ff */
[----:B------:R-:W-:-:S04]  /*2ff0*/  SEL R5, RZ, 0x1, P0 ;  /* 0x00000001ff057807 */ /* 0x000fc80000000000 */
[----:B------:R-:W-:Y:S02]  /*3000*/  LOP3.LUT R8, R8, R5, RZ, 0x3c, !PT ;  /* 0x0000000508087212 */ /* 0x000fe400078e3cff */
[----:B--2---:R-:W-:-:S04]  /*3010*/  SEL R0, RZ, 0x1, P1 ;  /* 0x00000001ff007807 */ /* 0x004fc80000800000 */
[----:B------:R-:W-:Y:S01]  /*3020*/  LOP3.LUT R9, R9, R0, RZ, 0x3c, !PT ;  /* 0x0000000009097212 */ /* 0x000fe200078e3cff */
[----:B------:R-:W-:Y:S06]  /*3030*/  @P3 BRA `(.L_x_54) ;  /* 0xfffffffc002c3947 */ /* 0x000fec000383ffff */
[----:B------:R-:W-:Y:S01]  /*3040*/  ULEA UR4, UR5, UR6, 0x3 ;  /* 0x0000000605047291 */ /* 0x000fe2000f8e18ff */
[----:B------:R-:W-:-:S08]  /*3050*/  SHF.L.U32 R3, R12, 0x1f, RZ ;  /* 0x0000001f0c037819 */ /* 0x000fd000000006ff */
[----:B------:R-:W1:Y:S02]  /*3060*/  SYNCS.PHASECHK.TRANS64 P0, [UR4+0x90], R3 ;  /* 0x00009003ff0075a7 */ /* 0x000e640008001004 */
[----:B-1----:R-:W-:Y:S05]  /*3070*/  @P0 BRA `(.L_x_55) ;  /* 0x0000000000080947 */ /* 0x002fea0003800000 */
[----:B------:R-:W1:Y:S02]  /*3080*/  SYNCS.PHASECHK.TRANS64.TRYWAIT P0, [UR4+0x90], R3 ;  /* 0x00009003ff0075a7 */ /* 0x000e640008001104 */
[----:B-1----:R-:W-:Y:S05]  /*3090*/  @!P0 BRA `(.L_x_56) ;  /* 0x0000006800008947 */ /* 0x002fea0003800000 */
.L_x_55:
[----:B------:R-:W-:-:S04]  /*30a0*/  UIADD3 UR7, UPT, UPT, UR5, 0x1, URZ ;  /* 0x0000000105077890 */ /* 0x000fc8000fffe0ff */
[----:B------:R-:W-:-:S04]  /*30b0*/  UISETP.NE.AND UP0, UPT, UR7, 0x2, UPT ;  /* 0x000000020700788c */ /* 0x000fc8000bf05270 */
[----:B------:R-:W-:Y:S02]  /*30c0*/  USEL UR8, URZ, 0x1, UP0 ;  /* 0x00000001ff087887 */ /* 0x000fe40008000000 */
[----:B------:R-:W-:-:S04]  /*30d0*/  USEL UR7, UR7, URZ, UP0 ;  /* 0x000000ff07077287 */ /* 0x000fc80008000000 */
[----:B------:R-:W-:Y:S01]  /*30e0*/  ULEA UR7, UR7, UR6, 0x3 ;  /* 0x0000000607077291 */ /* 0x000fe2000f8e18ff */
[----:B-1----:R-:W-:-:S04]  /*30f0*/  LOP3.LUT R3, R12, UR8, RZ, 0x3c, !PT ;  /* 0x000000080c037c12 */ /* 0x002fc8000f8e3cff */
[----:B------:R-:W-:-:S04]  /*3100*/  SHF.L.U32 R0, R3, 0x1f, RZ ;  /* 0x0000001f03007819 */ /* 0x000fc800000006ff */
[----:B------:R-:W1:Y:S02]  /*3110*/  SYNCS.PHASECHK.TRANS64 P0, [UR7+0x90], R0 ;  /* 0x00009000ff0075a7 */ /* 0x000e640008001007 */
[----:B-1----:R-:W-:Y:S05]  /*3120*/  @P0 EXIT ;  /* 0x000000000000094d */ /* 0x002fea0003800000 */
[----:B------:R-:W-:Y:S02]  /*3130*/  SHF.L.U32 R3, R3, 0x1f, RZ ;  /* 0x0000001f03037819 */ /* 0x000fe400000006ff */
[----:B------:R-:W-:-:S07]  /*3140*/  MOV R0, UR7 ;  /* 0x0000000700007c02 */ /* 0x000fce0008000f00 */
.L_x_57:
[----:B-1----:R1:W2:Y:S02]  /*3150*/  SYNCS.PHASECHK.TRANS64.TRYWAIT P0, [R0+URZ+0x90], R3 ;  /* 0x00009003000075a7 */ /* 0x0022a400080011ff */
[----:B--2---:R-:W-:Y:S05]  /*3160*/  @!P0 NANOSLEEP.SYNCS 0x989680 ;  /* 0x009896800000895d */ /* 0x004fea0003900000 */
[----:B------:R-:W2:Y:S02]  /*3170*/  @!P0 SYNCS.PHASECHK.TRANS64 P0, [R0+URZ+0x90], R3 ;  /* 0x00009003000085a7 */ /* 0x000ea400080010ff */
[----:B--2---:R-:W-:Y:S05]  /*3180*/  @P0 EXIT ;  /* 0x000000000000094d */ /* 0x004fea0003800000 */
[----:B------:R-:W-:Y:S05]  /*3190*/  BRA `(.L_x_57) ;  /* 0xfffffffc00ec7947 */ /* 0x000fea000383ffff */
.L_x_50:
[----:B------:R-:W-:Y:S05]  /*31a0*/  BRA.U UP4, `(.L_x_58) ;  /* 0x0000001904507547 */ /* 0x000fea000b800000 */
[----:B------:R-:W-:Y:S01]  /*31b0*/  UMOV UR4, 0x40 ;  /* 0x0000004000047882 */ /* 0x000fe20000000000 */
[----:B------:R-:W-:Y:S01]  /*31c0*/  NOP ;  /* 0x0000000000007918 */ /* 0x000fe20000000000 */
[----:B------:R-:W-:Y:S01]  /*31d0*/  ULEA UR5, UR54, UR4, 0x18 ;  /* 0x0000000436057291 */ /* 0x000fe2000f8ec0ff */
[----:B------:R-:W-:Y:S02]  /*31e0*/  UMOV UR6, 0x400 ;  /* 0x0000040000067882 */ /* 0x000fe40000000000 */
[----:B------:R-:W-:-:S06]  /*31f0*/  ULEA UR6, UR54, UR6, 0x18 ;  /* 0x0000000636067291 */ /* 0x000fcc000f8ec0ff */
[----:B------:R-:W1:Y:S02]  /*3200*/  LDS.U8 R2, [UR5+0x1c] ;  /* 0x00001c05ff027984 */ /* 0x000e640008000000 */
[----:B-1----:R-:W-:-:S13]  /*3210*/  ISETP.NE.AND P0, PT, R2, RZ, PT ;  /* 0x000000ff0200720c */ /* 0x002fda0003f05270 */
[----:B------:R-:W-:Y:S05]  /*3220*/  @P0 BRA `(.L_x_59) ;  /* 0x0000000400180947 */ /* 0x000fea0003800000 */
[----:B------:R-:W-:Y:S01]  /*3230*/  R2UR UR4, R12 ;  /* 0x000000000c0472ca */ /* 0x000fe200000e0000 */
[----:B------:R-:W-:-:S12]  /*3240*/  UIADD3 UR7, UPT, UPT, UR5, 0x8, URZ ;  /* 0x0000000805077890 */ /* 0x000fd8000fffe0ff */
[----:B------:R-:W-:-:S09]  /*3250*/  UISETP.NE.U32.AND UP0, UPT, UR4, 0x1, UPT ;  /* 0x000000010400788c */ /* 0x000fd2000bf05070 */
[----:B------:R-:W-:Y:S05]  /*3260*/  BRA.U !UP0, `(.L_x_60) ;  /* 0x0000000108a47547 */ /* 0x000fea000b800000 */
[----:B------:R-:W-:Y:S01]  /*3270*/  ELECT P0, URZ, PT ;  /* 0x0000000000ff782f */ /* 0x000fe20003800000 */
[----:B------:R-:W-:-:S12]  /*3280*/  BSSY B0, `(.L_x_60) ;  /* 0x0000027000007945 */ /* 0x000fd80003800000 */
[----:B------:R-:W-:Y:S05]  /*3290*/  @!P0 BRA `(.L_x_61) ;  /* 0x0000000000948947 */ /* 0x000fea0003800000 */
[----:B------:R-:W-:-:S05]  /*32a0*/  UMOV UR4, 0x10 ;  /* 0x0000001000047882 */ /* 0x000fca0000000000 */
[----:B------:R-:W-:Y:S04]  /*32b0*/  DEPBAR.LE SB1, 0x36 ;  /* 0x00009d800000791a */ /* 0x000fe80000000000 */
[----:B------:R-:W1:Y:S02]  /*32c0*/  UTCATOMSWS.2CTA.FIND_AND_SET.ALIGN UP1, UR4, UR4 ;  /* 0x00000004000475e3 */ /* 0x000e640008220800 */
[----:B-1----:R-:W-:Y:S01]  /*32d0*/  MOV R11, UR4 ;  /* 0x00000004000b7c02 */ /* 0x002fe20008000f00 */
[----:B------:R-:W-:Y:S06]  /*32e0*/  BRA.U UP1, `(.L_x_62) ;  /* 0x0000000101187547 */ /* 0x000fec000b800000 */
.L_x_63:
[----:B------:R-:W-:Y:S05]  /*32f0*/  NANOSLEEP 0x64 ;  /* 0x000000640000795d */ /* 0x000fea0003800000 */
[----:B------:R-:W-:-:S05]  /*3300*/  UMOV UR4, 0x10 ;  /* 0x0000001000047882 */ /* 0x000fca0000000000 */
[----:B------:R-:W-:Y:S04]  /*3310*/  DEPBAR.LE SB1, 0x36 ;  /* 0x00009d800000791a */ /* 0x000fe80000000000 */
[----:B------:R-:W1:Y:S02]  /*3320*/  UTCATOMSWS.2CTA.FIND_AND_SET.ALIGN UP1, UR4, UR4 ;  /* 0x00000004000475e3 */ /* 0x000e640008220800 */
[----:B-1----:R-:W-:Y:S01]  /*3330*/  MOV R11, UR4 ;  /* 0x00000004000b7c02 */ /* 0x002fe20008000f00 */
[----:B------:R-:W-:Y:S05]  /*3340*/  BRA.U !UP1, `(.L_x_63) ;  /* 0xfffffffd09e87547 */ /* 0x000fea000b83ffff */
.L_x_62:
[----:B------:R-:W1:Y:S01]  /*3350*/  LDS R5, [UR5+0x10] ;  /* 0x00001005ff057984 */ /* 0x000e620008000800 */
[----:B------:R-:W-:Y:S01]  /*3360*/  R2UR UR4, R9 ;  /* 0x00000000090472ca */ /* 0x000fe200000e0000 */
[----:B------:R-:W-:-:S04]  /*3370*/  IMAD.U32 R3, RZ, RZ, UR6 ;  /* 0x00000006ff037e24 */ /* 0x000fc8000f8e00ff */
[----:B------:R-:W-:-:S08]  /*3380*/  VIADD R3, R3, 0x130 ;  /* 0x0000013003037836 */ /* 0x000fd00000000000 */
[----:B------:R-:W-:Y:S02]  /*3390*/  MOV R2, UR4 ;  /* 0x0000000400027c02 */ /* 0x000fe40008000f00 */
[----:B-1----:R-:W-:-:S04]  /*33a0*/  SHF.L.U32 R5, R5, 0x1f, RZ ;  /* 0x0000001f05057819 */ /* 0x002fc800000006ff */
[----:B------:R-:W1:Y:S02]  /*33b0*/  SYNCS.PHASECHK.TRANS64.TRYWAIT P0, [UR5+0x8], R5 ;  /* 0x00000805ff0075a7 */ /* 0x000e640008001105 */
[----:B-1----:R-:W-:Y:S05]  /*33c0*/  @P0 BRA `(.L_x_64) ;  /* 0x0000000000080947 */ /* 0x002fea0003800000 */
[----:B------:R-:W1:Y:S02]  /*33d0*/  SYNCS.PHASECHK.TRANS64.TRYWAIT P0, [UR5+0x8], R5 ;  /* 0x00000805ff0075a7 */ /* 0x000e640008001105 */
[----:B-1----:R-:W-:Y:S05]  /*33e0*/  @!P0 BRA `(.L_x_65) ;  /* 0x0000006400448947 */ /* 0x002fea0003800000 */
.L_x_64:
[----:B------:R-:W-:Y:S01]  /*33f0*/  R2UR UR4, R9 ;  /* 0x00000000090472ca */ /* 0x000fe200000e0000 */
[----:B-1----:R-:W-:Y:S02]  /*3400*/  HFMA2 R4, -RZ, RZ, 0, 5.9604644775390625e-08 ;  /* 0x00000001ff047431 */ /* 0x002fe400000001ff */
[----:B------:R-:W-:Y:S01]  /*3410*/  IMAD.MOV.U32 R6, RZ, RZ, 0xffff ;  /* 0x0000ffffff067424 */ /* 0x000fe200078e00ff */
[----:B------:R-:W-:Y:S01]  /*3420*/  PRMT R2, R2, 0x654, R3 ;  /* 0x0000065402027816 */ /* 0x000fe20000000003 */
[----:B------:R-:W-:Y:S02]  /*3430*/  IMAD.MOV.U32 R5, RZ, RZ, 0x4 ;  /* 0x00000004ff057424 */ /* 0x000fe400078e00ff */
[----:B------:R-:W-:Y:S01]  /*3440*/  IMAD.SHL.U32 R10, R11, 0x20, RZ ;  /* 0x000000200b0a7824 */ /* 0x000fe200078e00ff */
[-C--:B------:R-:W-:Y:S02]  /*3450*/  SHF.L.U32 R7, R6, R11.reuse, RZ ;  /* 0x0000000b06077219 */ /* 0x080fe400000006ff */
[----:B------:R-:W-:-:S03]  /*3460*/  SHF.L.U32 R6, R4, R11, RZ ;  /* 0x0000000b04067219 */ /* 0x000fc600000006ff */
[----:B------:R-:W-:-:S06]  /*3470*/  UPRMT UR4, UR4, 0x654, UR7 ;  /* 0x0000065404047896 */ /* 0x000fcc0008000007 */
[----:B------:R-:W-:-:S03]  /*3480*/  MOV R3, UR4 ;  /* 0x0000000400037c02 */ /* 0x000fc60008000f00 */
[----:B------:R1:W-:Y:S01]  /*3490*/  SYNCS.ARRIVE.TRANS64.RED RZ, [UR4], R5 ;  /* 0x00000005ffff79a7 */ /* 0x0003e20008000404 */
[----:B------:R1:W-:Y:S04]  /*34a0*/  STS [UR6+0x130], R10 ;  /* 0x0001300aff007988 */ /* 0x0003e80008000806 */
[----:B------:R1:W-:Y:S04]  /*34b0*/  STAS [R2.64], R11 ;  /* 0x0000000b02007dbd */ /* 0x0003e8000c0008ff */
[----:B------:R1:W-:Y:S04]  /*34c0*/  ATOMS.OR RZ, [UR5+0x14], R7 ;  /* 0x00001407ffff798c */ /* 0x0003e8000b000005 */
[----:B------:R1:W-:Y:S04]  /*34d0*/  ATOMS.OR RZ, [UR5+0x18], R6 ;  /* 0x00001806ffff798c */ /* 0x0003e8000b000005 */
[----:B------:R1:W-:Y:S02]  /*34e0*/  ATOMS.XOR RZ, [UR5+0x10], R4 ;  /* 0x00001004ffff798c */ /* 0x0003e4000b800005 */
.L_x_61:
[----:B------:R-:W-:Y:S05]  /*34f0*/  BSYNC B0 ;  /* 0x0000000000007941 */ /* 0x000fea0003800000 */
.L_x_60:
[----:B------:R-:W-:Y:S05]  /*3500*/  BRA.U UP0, `(.L_x_66) ;  /* 0x0000000100707547 */ /* 0x000fea000b800000 */
[----:B------:R-:W-:-:S03]  /*3510*/  UMOV UR4, 0xffffffff ;  /* 0xffffffff00047882 */ /* 0x000fc60000000000 */
[----:B------:R-:W-:Y:S05]  /*3520*/  BRA.DIV UR4, `(.L_x_67) ;  /* 0x00000066040c7947 */ /* 0x000fea000b800000 */
[----:B------:R-:W-:-:S13]  /*3530*/  ELECT P6, URZ, PT ;  /* 0x0000000000ff782f */ /* 0x000fda00038c0000 */
.L_x_167:
[----:B------:R-:W-:Y:S05]  /*3540*/  @!P6 BRA `(.L_x_66) ;  /* 0x000000000060e947 */ /* 0x000fea0003800000 */
[----:B-1----:R-:W1:Y:S02]  /*3550*/  LDS R3, [UR5+0x10] ;  /* 0x00001005ff037984 */ /* 0x002e640008000800 */
[----:B-1----:R-:W-:-:S04]  /*3560*/  SHF.L.U32 R3, R3, 0x1f, RZ ;  /* 0x0000001f03037819 */ /* 0x002fc800000006ff */
[----:B------:R-:W1:Y:S02]  /*3570*/  SYNCS.PHASECHK.TRANS64.TRYWAIT P0, [UR5+0x8], R3 ;  /* 0x00000803ff0075a7 */ /* 0x000e640008001105 */
[----:B-1----:R-:W-:Y:S05]  /*3580*/  @P0 BRA `(.L_x_68) ;  /* 0x0000000000080947 */ /* 0x002fea0003800000 */
[----:B------:R-:W1:Y:S02]  /*3590*/  SYNCS.PHASECHK.TRANS64.TRYWAIT P0, [UR5+0x8], R3 ;  /* 0x00000803ff0075a7 */ /* 0x000e640008001105 */
[----:B-1----:R-:W-:Y:S05]  /*35a0*/  @!P0 BRA `(.L_x_69) ;  /* 0x00000064000c8947 */ /* 0x002fea0003800000 */
.L_x_68:
[----:B------:R-:W2:Y:S01]  /*35b0*/  LDS R5, [UR6+0x130] ;  /* 0x00013006ff057984 */ /* 0x000ea20008000800 */
[----:B------:R-:W-:Y:S01]  /*35c0*/  R2UR UR4, R9 ;  /* 0x00000000090472ca */ /* 0x000fe200000e0000 */
[----:B-1----:R-:W-:Y:S02]  /*35d0*/  IMAD.MOV.U32 R3, RZ, RZ, 0xffff ;  /* 0x0000ffffff037424 */ /* 0x002fe400078e00ff */
[----:B------:R-:W-:-:S10]  /*35e0*/  IMAD.MOV.U32 R2, RZ, RZ, 0x1 ;  /* 0x00000001ff027424 */ /* 0x000fd400078e00ff */
[----:B------:R-:W-:Y:S01]  /*35f0*/  UPRMT UR4, UR4, 0x654, UR7 ;  /* 0x0000065404047896 */ /* 0x000fe20008000007 */
[----:B--2---:R-:W-:Y:S01]  /*3600*/  IMAD.SHL.U32 R4, R5, 0x20, RZ ;  /* 0x0000002005047824 */ /* 0x004fe200078e00ff */
[-C--:B------:R-:W-:Y:S02]  /*3610*/  SHF.L.U32 R3, R3, R5.reuse, RZ ;  /* 0x0000000503037219 */ /* 0x080fe400000006ff */
[----:B------:R-:W-:Y:S02]  /*3620*/  SHF.L.U32 R5, R2, R5, RZ ;  /* 0x0000000502057219 */ /* 0x000fe400000006ff */
[----:B------:R2:W-:Y:S04]  /*3630*/  STS [UR6+0x130], R4 ;  /* 0x00013004ff007988 */ /* 0x0005e80008000806 */
[----:B------:R2:W-:Y:S04]  /*3640*/  ATOMS.OR RZ, [UR5+0x14], R3 ;  /* 0x00001403ffff798c */ /* 0x0005e8000b000005 */
[----:B------:R2:W-:Y:S01]  /*3650*/  ATOMS.OR RZ, [UR5+0x18], R5 ;  /* 0x00001805ffff798c */ /* 0x0005e2000b000005 */
[----:B------:R-:W-:Y:S03]  /*3660*/  SYNCS.ARRIVE.TRANS64.RED.A1T0 RZ, [UR4], RZ ;  /* 0x000000ffffff79a7 */ /* 0x000fe60008100404 */
[----:B------:R2:W-:Y:S01]  /*3670*/  ATOMS.XOR RZ, [UR5+0x10], R2 ;  /* 0x00001002ffff798c */ /* 0x0005e2000b800005 */
[----:B------:R-:W-:Y:S05]  /*3680*/  BRA `(.L_x_66) ;  /* 0x0000000000107947 */ /* 0x000fea0003800000 */
.L_x_59:
[----:B------:R-:W-:-:S05]  /*3690*/  MOV R2, 0xffffffff ;  /* 0xffffffff00027802 */ /* 0x000fca0000000f00 */
[----:B------:R1:W-:Y:S02]  /*36a0*/  STS [UR6+0x130], R2 ;  /* 0x00013002ff007988 */ /* 0x0003e40008000806 */
[----:B-1----:R-:W-:Y:S02]  /*36b0*/  MOV R2, 0x36d0 ;  /* 0x000036d000027802 */ /* 0x002fe40000000f00 */
[----:B-----5:R-:W-:Y:S05]  /*36c0*/  CALL.REL.NOINC `($__internal_1_$__cuda_sm10x_tcgen05_guardrail_trap_phase_invalid_during_alloc) ;  /* 0x0000006800e07944 */ /* 0x020fea0003c00000 */
.L_x_66:
[----:B------:R-:W-:Y:S05]  /*36d0*/  WARPSYNC.ALL ;  /* 0x0000000000007948 */ /* 0x000fea0003800000 */
[----:B------:R-:W3:Y:S01]  /*36e0*/  S2UR UR4, SR_CgaCtaId ;  /* 0x00000000000479c3 */ /* 0x000ee20000008800 */
[----:B------:R-:W-:Y:S01]  /*36f0*/  UMOV UR62, 0x400 ;  /* 0x00000400003e7882 */ /* 0x000fe20000000000 */
[----:B------:R-:W4:Y:S01]  /*3700*/  LDCU UR7, c[0x0][0x38c] ;  /* 0x00007180ff0777ac */ /* 0x000f220008000800 */
[----:B------:R-:W-:Y:S01]  /*3710*/  LOP3.LUT R0, R0, 0xffff, RZ, 0xc0, !PT ;  /* 0x0000ffff00007812 */ /* 0x000fe200078ec0ff */
[----:B-1----:R-:W-:Y:S01]  /*3720*/  HFMA2 R10, -RZ, RZ, 0, 0 ;  /* 0x00000000ff0a7431 */ /* 0x002fe200000001ff */
[----:B------:R-:W-:Y:S01]  /*3730*/  R2UR UR5, R12 ;  /* 0x000000000c0572ca */ /* 0x000fe200000e0000 */
[----:B------:R-:W-:Y:S01]  /*3740*/  IMAD.MOV.U32 R11, RZ, RZ, 0x1 ;  /* 0x00000001ff0b7424 */ /* 0x000fe200078e00ff */
[----:B------:R-:W-:Y:S01]  /*3750*/  LOP3.LUT R8, R8, 0xffff, RZ, 0xc0, !PT ;  /* 0x0000ffff08087812 */ /* 0x000fe200078ec0ff */
[----:B------:R-:W-:Y:S01]  /*3760*/  UMOV UR9, URZ ;  /* 0x000000ff00097c82 */ /* 0x000fe20008000000 */
[----:B------:R-:W-:Y:S01]  /*3770*/  UMOV UR60, URZ ;  /* 0x000000ff003c7c82 */ /* 0x000fe20008000000 */
[----:B------:R-:W-:Y:S01]  /*3780*/  UMOV UR76, 0x0 ;  /* 0x00000000004c7882 */ /* 0x000fe20000000000 */
[----:B------:R-:W-:Y:S01]  /*3790*/  R2UR UR65, R8 ;  /* 0x00000000084172ca */ /* 0x000fe200000e0000 */
[----:B------:R-:W-:Y:S01]  /*37a0*/  IMAD.MOV.U32 R8, RZ, RZ, RZ ;  /* 0x000000ffff087224 */ /* 0x000fe200078e00ff */
[----:B------:R-:W-:Y:S01]  /*37b0*/  UMOV UR77, 0x8200910 ;  /* 0x08200910004d7882 */ /* 0x000fe20000000000 */
[----:B------:R-:W-:Y:S01]  /*37c0*/  UMOV UR74, 0x0 ;  /* 0x00000000004a7882 */ /* 0x000fe20000000000 */
[----:B------:R-:W-:Y:S01]  /*37d0*/  UMOV UR75, 0x8200910 ;  /* 0x08200910004b7882 */ /* 0x000fe20000000000 */
[----:B------:R-:W-:Y:S01]  /*37e0*/  UMOV UR72, 0x0 ;  /* 0x0000000000487882 */ /* 0x000fe20000000000 */
[----:B------:R-:W-:Y:S01]  /*37f0*/  UMOV UR73, 0x8200910 ;  /* 0x0820091000497882 */ /* 0x000fe20000000000 */
[----:B------:R-:W-:-:S02]  /*3800*/  UISETP.NE.AND UP2, UPT, UR5, URZ, UPT ;  /* 0x000000ff0500728c */ /* 0x000fc4000bf45270 */
[----:B----4-:R-:W-:Y:S01]  /*3810*/  UIADD3 UR7, UPT, UPT, UR7, 0x7f, URZ ;  /* 0x0000007f07077890 */ /* 0x010fe2000fffe0ff */
[----:B------:R-:W-:Y:S01]  /*3820*/  UMOV UR70, 0x0 ;  /* 0x0000000000467882 */ /* 0x000fe20000000000 */
[----:B------:R-:W-:Y:S01]  /*3830*/  UMOV UR71, 0x8200910 ;  /* 0x0820091000477882 */ /* 0x000fe20000000000 */
[----:B---3--:R-:W-:Y:S01]  /*3840*/  ULEA UR62, UR4, UR62, 0x18 ;  /* 0x0000003e043e7291 */ /* 0x008fe2000f8ec0ff */
[----:B------:R-:W-:Y:S02]  /*3850*/  UMOV UR68, 0x0 ;  /* 0x0000000000447882 */ /* 0x000fe40000000000 */
[----:B------:R-:W-:Y:S01]  /*3860*/  UMOV UR4, URZ ;  /* 0x000000ff00047c82 */ /* 0x000fe20008000000 */
[----:B------:R-:W-:Y:S01]  /*3870*/  UIADD3 UR6, UPT, UPT, UR62, 0x8400, URZ ;  /* 0x000084003e067890 */ /* 0x000fe2000fffe0ff */
[----:B--2---:R-:W-:Y:S01]  /*3880*/  IMAD.U32 R2, RZ, RZ, UR4 ;  /* 0x00000004ff027e24 */ /* 0x004fe2000f8e00ff */
[----:B------:R-:W-:Y:S02]  /*3890*/  USHF.R.S32.HI UR4, URZ, 0x1f, UR7 ;  /* 0x0000001fff047899 */ /* 0x000fe40008011407 */
[----:B------:R-:W-:-:S02]  /*38a0*/  UIADD3 UR5, UPT, UPT, UR62, 0x20400, URZ ;  /* 0x000204003e057890 */ /* 0x000fc4000fffe0ff */
[----:B------:R-:W-:Y:S02]  /*38b0*/  ULEA.HI UR4, UR4, UR7, URZ, 0x7 ;  /* 0x0000000704047291 */ /* 0x000fe4000f8f38ff */
[----:B------:R-:W-:Y:S02]  /*38c0*/  USHF.R.U32.HI UR6, URZ, 0x4, UR6 ;  /* 0x00000004ff067899 */ /* 0x000fe40008011606 */
[----:B------:R-:W-:Y:S02]  /*38d0*/  USHF.R.S32.HI UR8, URZ, 0x7, UR4 ;  /* 0x00000007ff087899 */ /* 0x000fe40008011404 */
[----:B------:R-:W-:Y:S01]  /*38e0*/  USHF.R.U32.HI UR5, URZ, 0x4, UR5 ;  /* 0x00000004ff057899 */ /* 0x000fe20008011605 */
[----:B------:R-:W-:Y:S01]  /*38f0*/  R2UR UR4, R0 ;  /* 0x00000000000472ca */ /* 0x000fe200000e0000 */
[----:B------:R-:W-:Y:S02]  /*3900*/  UISETP.LT.AND UP0, UPT, UR8, 0x1, UPT ;  /* 0x000000010800788c */ /* 0x000fe4000bf01270 */
[----:B------:R-:W-:Y:S01]  /*3910*/  ULOP3.LUT UR6, UR6, 0x3fff, URZ, 0xc0, !UPT ;  /* 0x00003fff06067892 */ /* 0x000fe2000f8ec0ff */
[----:B------:R-:W-:Y:S01]  /*3920*/  IMAD.U32 R13, RZ, RZ, UR8 ;  /* 0x00000008ff0d7e24 */ /* 0x000fe2000f8e00ff */
[----:B------:R-:W-:-:S02]  /*3930*/  ULOP3.LUT UR67, UR5, 0x3fff, URZ, 0xc0, !UPT ;  /* 0x00003fff05437892 */ /* 0x000fc4000f8ec0ff */
[----:B------:R-:W-:Y:S02]  /*3940*/  ULOP3.LUT UR66, UR6, 0x10000, URZ, 0xfc, !UPT ;  /* 0x0001000006427892 */ /* 0x000fe4000f8efcff */
[----:B------:R-:W-:Y:S01]  /*3950*/  ULOP3.LUT UR67, UR67, 0x10000, URZ, 0xfc, !UPT ;  /* 0x0001000043437892 */ /* 0x000fe2000f8efcff */
[----:B------:R-:W-:-:S03]  /*3960*/  UMOV UR69, 0x8200910 ;  /* 0x0820091000457882 */ /* 0x000fc60000000000 */
[----:B------:R-:W-:Y:S01]  /*3970*/  IMAD.U32 R14, RZ, RZ, UR4 ;  /* 0x00000004ff0e7e24 */ /* 0x000fe2000f8e00ff */
[----:B------:R-:W-:Y:S01]  /*3980*/  NOP ;  /* 0x0000000000007918 */ /* 0x000fe20000000000 */
[----:B------:R-:W-:Y:S06]  /*3990*/  BAR.ARV 0x6, 0xa0 ;  /* 0x0182800000007b1d */ /* 0x000fec0000002000 */
[----:B------:R-:W1:Y:S02]  /*39a0*/  LDS R3, [UR62+0x130] ;  /* 0x0001303eff037984 */ /* 0x000e640008000800 */
[----:B-1----:R-:W-:-:S02]  /*39b0*/  R2UR UR4, R3 ;  /* 0x00000000030472ca */ /* 0x002fc400000e0000 */
[----:B------:R-:W-:-:S11]  /*39c0*/  MOV R3, RZ ;  /* 0x000000ff00037202 */ /* 0x000fd60000000f00 */
[----:B------:R-:W-:Y:S01]  /*39d0*/  MOV R16, UR4 ;  /* 0x0000000400107c02 */ /* 0x000fe20008000f00 */
[----:B------:R-:W-:-:S06]  /*39e0*/  USEL UR4, UR8, 0x1, !UP0 ;  /* 0x0000000108047887 */ /* 0x000fcc000c000000 */
[----:B------:R-:W-:-:S07]  /*39f0*/  IMAD.U32 R15, RZ, RZ, UR4 ;  /* 0x00000004ff0f7e24 */ /* 0x000fce000f8e00ff */
.L_x_77:
[----:B------:R-:W-:Y:S02]  /*3a00*/  LEA R0, R10, UR62, 0x3 ;  /* 0x0000003e0a007c11 */ /* 0x000fe4000f8e18ff */
[----:B------:R-:W-:Y:S02]  /*3a10*/  SHF.L.U32 R5, R8, 0x1f, RZ ;  /* 0x0000001f08057819 */ /* 0x000fe400000006ff */
[----:B------:R-:W-:Y:S02]  /*3a20*/  LEA R4, R10, UR62, 0x4 ;  /* 0x0000003e0a047c11 */ /* 0x000fe4000f8e20ff */
[----:B------:R-:W1:Y:S02]  /*3a30*/  SYNCS.PHASECHK.TRANS64.TRYWAIT P0, [R0+URZ+0x80], R5 ;  /* 0x00008005000075a7 */ /* 0x000e6400080011ff */
[----:B-1----:R-:W-:Y:S05]  /*3a40*/  @!P0 BRA `(.L_x_70) ;  /* 0x0000005c00fc8947 */ /* 0x002fea0003800000 */
.L_x_168:
[----:B-1----:R-:W1:Y:S01]  /*3a50*/  LDS.128 R4, [R4+0x110] ;  /* 0x0001100004047984 */ /* 0x002e620000000c00 */
[----:B------:R-:W-:Y:S02]  /*3a60*/  VIADD R0, R0, 0x90 ;  /* 0x0000009000007836 */ /* 0x000fe40000000000 */
[----:B------:R-:W-:Y:S01]  /*3a70*/  VIADD R10, R10, 0x1 ;  /* 0x000000010a0a7836 */ /* 0x000fe20000000000 */
[----:B------:R-:W-:Y:S01]  /*3a80*/  @!PT LDS RZ, [RZ] ;  /* 0x00000000fffff984 */ /* 0x000fe20000000800 */
[----:B------:R-:W-:Y:S01]  /*3a90*/  @!PT LDS RZ, [RZ] ;  /* 0x00000000fffff984 */ /* 0x000fe20000000800 */
[----:B------:R-:W-:Y:S01]  /*3aa0*/  @!PT LDS RZ, [RZ] ;  /* 0x00000000fffff984 */ /* 0x000fe20000000800 */
[----:B------:R-:W-:Y:S01]  /*3ab0*/  @!PT LDS RZ, [RZ] ;  /* 0x00000000fffff984 */ /* 0x000fe20000000800 */
[----:B------:R2:W-:Y:S06]  /*3ac0*/  MEMBAR.ALL.CTA ;  /* 0x0000000000007992 */ /* 0x0005ec0000008000 */
[----:B--2---:R-:W2:Y:S01]  /*3ad0*/  FENCE.VIEW.ASYNC.S ;  /* 0x00000000000073c6 */ /* 0x004ea20000000000 */
[----:B------:R-:W-:-:S04]  /*3ae0*/  PRMT R0, RZ, 0x654, R0 ;  /* 0x00000654ff007816 */ /* 0x000fc80000000000 */
[----:B--2---:R2:W-:Y:S01]  /*3af0*/  SYNCS.ARRIVE.TRANS64.RED.A1T0 RZ, [R0+URZ], RZ ;  /* 0x000000ff00ff79a7 */ /* 0x0045e200081004ff */
[----:B-1----:R-:W-:Y:S01]  /*3b00*/  LOP3.LUT P1, RZ, R6, 0x1, RZ, 0xc0, !PT ;  /* 0x0000000106ff7812 */ /* 0x002fe2000782c0ff */
[----:B--2---:R-:W-:-:S12]  /*3b10*/  BRA.U UP2, `(.L_x_71) ;  /* 0x00000009022c7547 */ /* 0x004fd8000b800000 */
[----:B------:R-:W1:Y:S01]  /*3b20*/  LDCU UR4, c[0x0][0x38c] ;  /* 0x00007180ff0477ac */ /* 0x000e620008000800 */
[----:B------:R-:W-:Y:S02]  /*3b30*/  R2UR UR5, R2 ;  /* 0x00000000020572ca */ /* 0x000fe400000e0000 */
[----:B------:R-:W-:Y:S02]  /*3b40*/  PLOP3.LUT P2, PT, PT, PT, PT, 0x80, 0x8 ;  /* 0x000000000008781c */ /* 0x000fe40003f4f070 */
[----:B------:R-:W-:Y:S02]  /*3b50*/  SHF.L.U32 R5, R11, 0x1f, RZ ;  /* 0x0000001f0b057819 */ /* 0x000fe400000006ff */
[----:B------:R-:W-:-:S07]  /*3b60*/  R2UR UR6, R16 ;  /* 0x00000000100672ca */ /* 0x000fce00000e0000 */
[----:B------:R-:W-:Y:S02]  /*3b70*/  ULEA UR7, UR5, UR62, 0x3 ;  /* 0x0000003e05077291 */ /* 0x000fe4000f8e18ff */
[----:B-1----:R-:W-:-:S04]  /*3b80*/  UISETP.GE.AND UP0, UPT, UR4, 0x1, UPT ;  /* 0x000000010400788c */ /* 0x002fc8000bf06270 */
[----:B------:R-:W-:Y:S01]  /*3b90*/  IMAD.U32 R4, RZ, RZ, UR7 ;  /* 0x00000007ff047e24 */ /* 0x000fe2000f8e00ff */
[----:B------:R-:W-:Y:S01]  /*3ba0*/  ULEA UR8, UR5, UR6, 0x6 ;  /* 0x0000000605087291 */ /* 0x000fe2000f8e30ff */
[----:B------:R-:W-:-:S05]  /*3bb0*/  PLOP3.LUT P0, PT, PT, PT, UP0, 0x80, 0x8 ;  /* 0x000000000008781c */ /* 0x000fca0003f0f008 */
[----:B------:R-:W-:-:S08]  /*3bc0*/  @UP0 ULEA UR4, UR9, UR62, 0x3 ;  /* 0x0000003e09040291 */ /* 0x000fd0000f8e18ff */
[----:B------:R-:W-:-:S04]  /*3bd0*/  @P0 SHF.L.U32 R0, R3, 0x1f, RZ ;  /* 0x0000001f03000819 */ /* 0x000fc800000006ff */
[----:B------:R1:W2:Y:S01]  /*3be0*/  @P0 SYNCS.PHASECHK.TRANS64.TRYWAIT P2, [UR4], R0 ;  /* 0x00000000ff0005a7 */ /* 0x0002a20008041104 */
[----:B------:R-:W3:Y:S02]  /*3bf0*/  SYNCS.PHASECHK.TRANS64.TRYWAIT P0, [UR7+0xc0], R5 ;  /* 0x0000c005ff0075a7 */ /* 0x000ee40008001107 */
[----:B-123--:R-:W-:Y:S05]  /*3c00*/  @!P0 BRA `(.L_x_72) ;  /* 0x0000005c00a08947 */ /* 0x00efea0003800000 */
.L_x_170:
[----:B------:R-:W-:Y:S01]  /*3c10*/  UMOV UR64, UR60 ;  /* 0x0000003c00407c82 */ /* 0x000fe20008000000 */
[----:B------:R-:W-:Y:S05]  /*3c20*/  BRA.U !UP0, `(.L_x_73) ;  /* 0x0000000508d07547 */ /* 0x000fea000b800000 */
[----:B------:R-:W-:Y:S01]  /*3c30*/  R2UR UR4, R15 ;  /* 0x000000000f0472ca */ /* 0x000fe200000e0000 */
[----:B------:R-:W-:Y:S01]  /*3c40*/  UPLOP3.LUT UP3, UPT, UPT, UPT, UPT, 0x40, 0x4 ;  /* 0x000000000004789c */ /* 0x000fe20003f6e870 */
[----:B------:R-:W-:Y:S01]  /*3c50*/  R2UR UR61, R13 ;  /* 0x000000000d3d72ca */ /* 0x000fe200000e0000 */
[----:B------:R-:W-:-:S10]  /*3c60*/  UMOV UR7, UR9 ;  /* 0x0000000900077c82 */ /* 0x000fd40008000000 */
[----:B------:R-:W-:-:S12]  /*3c70*/  UIADD3 UR64, UPT, UPT, UR4, UR60, URZ ;  /* 0x0000003c04407290 */ /* 0x000fd8000fffe0ff */
.L_x_76:
[----:B--2---:R-:W-:Y:S01]  /*3c80*/  ULEA UR5, UR7, UR62, 0x3 ;  /* 0x0000003e07057291 */ /* 0x004fe2000f8e18ff */
[----:B------:R-:W-:Y:S11]  /*3c90*/  @P2 BRA `(.L_x_74) ;  /* 0x00000000000c2947 */ /* 0x000ff60003800000 */
[----:B-1----:R-:W-:Y:S04]  /*3ca0*/  SHF.L.U32 R5, R3, 0x1f, RZ ;  /* 0x0000001f03057819 */ /* 0x002fe800000006ff */
[----:B------:R-:W1:Y:S02]  /*3cb0*/  SYNCS.PHASECHK.TRANS64.TRYWAIT P0, [UR5], R5 ;  /* 0x00000005ff0075a7 */ /* 0x000e640008001105 */
[----:B-1----:R-:W-:Y:S05]  /*3cc0*/  @!P0 BRA `(.L_x_75) ;  /* 0x0000005c008c8947 */ /* 0x002fea0003800000 */
.L_x_74:
[----:B------:R-:W-:Y:S01]  /*3cd0*/  UISETP.NE.AND UP0, UPT, UR61, 0x1, UPT ;  /* 0x000000013d00788c */ /* 0x000fe2000bf05270 */
[----:B------:R-:W-:Y:S01]  /*3ce0*/  PLOP3.LUT P2, PT, PT, PT, PT, 0x80, 0x8 ;  /* 0x000000000008781c */ /* 0x000fe20003f4f070 */
[----:B------:R-:W-:Y:S01]  /*3cf0*/  UIADD3 UR9, UPT, UPT, UR7, 0x1, URZ ;  /* 0x0000000107097890 */ /* 0x000fe2000fffe0ff */
[----:B------:R-:W-:Y:S01]  /*3d00*/  MOV.SPILL R6, UR65 ;  /* 0x0000004100067c02 */ /* 0x000fe20009000f00 */
[----:B------:R-:W-:Y:S01]  /*3d10*/  UIADD3 UR63, UPT, UPT, UR5, 0x18, URZ ;  /* 0x00000018053f7890 */ /* 0x000fe2000fffe0ff */
[----:B-1----:R-:W-:Y:S01]  /*3d20*/  MOV.SPILL R5, UR64 ;  /* 0x0000004000057c02 */ /* 0x002fe20009000f00 */
[----:B------:R-:W-:Y:S01]  /*3d30*/  UISETP.NE.AND UP1, UPT, UR9, 0x3, UPT ;  /* 0x000000030900788c */ /* 0x000fe2000bf25270 */
[----:B------:R-:W-:Y:S01]  /*3d40*/  PLOP3.LUT P0, PT, PT, PT, UP0, 0x80, 0x8 ;  /* 0x000000000008781c */ /* 0x000fe20003f0f008 */
[----:B------:R-:W-:Y:S02]  /*3d50*/  ULEA UR6, UR7, UR67, 0xb ;  /* 0x0000004307067291 */ /* 0x000fe4000f8e58ff */
[----:B------:R-:W-:Y:S02]  /*3d60*/  USEL UR5, URZ, 0x1, UP1 ;  /* 0x00000001ff057887 */ /* 0x000fe40008800000 */
[----:B------:R-:W-:Y:S02]  /*3d70*/  USEL UR9, UR9, URZ, UP1 ;  /* 0x000000ff09097287 */ /* 0x000fe40008800000 */
[----:B------:R-:W-:Y:S02]  /*3d80*/  ULEA UR4, UR7, UR66, 0xb ;  /* 0x0000004207047291 */ /* 0x000fe4000f8e58ff */
[----:B------:R-:W-:Y:S01]  /*3d90*/  @UP0 ULEA UR7, UR9, UR62, 0x3 ;  /* 0x0000003e09070291 */ /* 0x000fe2000f8e18ff */
[----:B------:R-:W-:Y:S01]  /*3da0*/  LOP3.LUT R3, R3, UR5, RZ, 0x3c, !PT ;  /* 0x0000000503037c12 */ /* 0x000fe2000f8e3cff */
[----:B------:R-:W-:Y:S02]  /*3db0*/  UIADD3 UR20, UPT, UPT, UR6, 0x2, URZ ;  /* 0x0000000206147890 */ /* 0x000fe4000fffe0ff */
[----:B------:R-:W-:Y:S01]  /*3dc0*/  UIADD3 UR18, UPT, UPT, UR4, 0x2, URZ ;  /* 0x0000000204127890 */ /* 0x000fe2000fffe0ff */
[----:B------:R-:W-:Y:S01]  /*3dd0*/  @P0 SHF.L.U32 R0, R3, 0x1f, RZ ;  /* 0x0000001f03000819 */ /* 0x000fe200000006ff */
[----:B------:R-:W-:Y:S02]  /*3de0*/  UIADD3 UR16, UPT, UPT, UR6, 0x4, URZ ;  /* 0x0000000406107890 */ /* 0x000fe4000fffe0ff */
[----:B------:R-:W-:Y:S01]  /*3df0*/  UIADD3 UR10, UPT, UPT, UR4, 0x4, URZ ;  /* 0x00000004040a7890 */ /* 0x000fe2000fffe0ff */
[----:B------:R2:W3:Y:S01]  /*3e00*/  @P0 SYNCS.PHASECHK.TRANS64.TRYWAIT P2, [UR7], R0 ;  /* 0x00000000ff0005a7 */ /* 0x0004e20008041107 */
[----:B------:R-:W-:Y:S02]  /*3e10*/  UIADD3 UR14, UPT, UPT, UR6, 0x6, URZ ;  /* 0x00000006060e7890 */ /* 0x000fe4000fffe0ff */
        /* <DEDUP_REMOVED lines=21> */
[----:B------:R-:W-:Y:S01]  /*3f70*/  UIADD3 UR61, UPT, UPT, UR61, -0x1, URZ ;  /* 0xffffffff3d3d7890 */ /* 0x000fe2000fffe0ff */
[----:B------:R-:W-:Y:S01]  /*3f80*/  UMOV UR7, 0x40004040 ;  /* 0x4000404000077882 */ /* 0x000fe20000000000 */
[----:B------:R-:W-:Y:S01]  /*3f90*/  UMOV UR64, 0x0 ;  /* 0x0000000000407882 */ /* 0x000fe20000000000 */
[----:B------:R-:W-:Y:S01]  /*3fa0*/  UMOV UR65, 0x8200910 ;  /* 0x0820091000417882 */ /* 0x000fe20000000000 */
[----:B------:R-:W-:Y:S01]  /*3fb0*/  UMOV UR5, 0x40004040 ;  /* 0x4000404000057882 */ /* 0x000fe20000000000 */
[----:B------:R-:W-:Y:S01]  /*3fc0*/  UMOV UR21, 0x40004040 ;  /* 0x4000404000157882 */ /* 0x000fe20000000000 */
[----:B------:R1:W-:Y:S01]  /*3fd0*/  UTCHMMA.2CTA gdesc[UR4], gdesc[UR6], tmem[UR8], tmem[UR64], idesc[UR65], UP3 ;  /* 0x00ff4006040075ea */ /* 0x0003e20009a00008 */
[----:B------:R-:W-:Y:S01]  /*3fe0*/  UPLOP3.LUT UP3, UPT, UPT, UPT, UPT, 0x80, 0x8 ;  /* 0x000000000008789c */ /* 0x000fe20003f6f070 */
[----:B------:R-:W-:Y:S01]  /*3ff0*/  UMOV UR19, 0x40004040 ;  /* 0x4000404000137882 */ /* 0x000fe20000000000 */
[----:B------:R-:W-:Y:S01]  /*4000*/  UMOV UR17, 0x40004040 ;  /* 0x4000404000117882 */ /* 0x000fe20000000000 */
[----:B------:R4:W-:Y:S01]  /*4010*/  UTCHMMA.2CTA gdesc[UR18], gdesc[UR20], tmem[UR8], tmem[UR64], idesc[UR65], UPT ;  /* 0x00ff4014120075ea */ /* 0x0009e2000ba00008 */
        /* <DEDUP_REMOVED lines=19> */
[----:B-1----:R-:W-:Y:S01]  /*4150*/  UMOV UR7, 0x8200910 ;  /* 0x0820091000077882 */ /* 0x002fe20000000000 */
[----:B------:R-:W-:Y:S01]  /*4160*/  UMOV UR35, 0x40004040 ;  /* 0x4000404000237882 */ /* 0x000fe20000000000 */
[----:B------:R-:W-:Y:S01]  /*4170*/  UMOV UR33, 0x40004040 ;  /* 0x4000404000217882 */ /* 0x000fe20000000000 */
[----:B------:R-:W-:Y:S01]  /*4180*/  UMOV UR27, 0x40004040 ;  /* 0x40004040001b7882 */ /* 0x000fe20000000000 */
[----:B------:R-:W-:Y:S01]  /*4190*/  UMOV UR25, 0x40004040 ;  /* 0x4000404000197882 */ /* 0x000fe20000000000 */
[----:B----4-:R-:W-:Y:S02]  /*41a0*/  UIADD3 UR20, UPT, UPT, UR4, 0x602, URZ ;  /* 0x0000060204147890 */ /* 0x010fe4000fffe0ff */
[----:B------:R-:W-:Y:S02]  /*41b0*/  UIADD3 UR18, UPT, UPT, UR6, 0x604, URZ ;  /* 0x0000060406127890 */ /* 0x000fe4000fffe0ff */
[----:B--2---:R-:W-:Y:S02]  /*41c0*/  UIADD3 UR16, UPT, UPT, UR4, 0x604, URZ ;  /* 0x0000060404107890 */ /* 0x004fe4000fffe0ff */
[----:B------:R-:W-:Y:S01]  /*41d0*/  UIADD3 UR10, UPT, UPT, UR6, 0x606, URZ ;  /* 0x00000606060a7890 */ /* 0x000fe2000fffe0ff */
[----:B------:R-:W-:Y:S01]  /*41e0*/  R2UR.FILL UR65, R6 ;  /* 0x00000000064172ca */ /* 0x000fe200004e0000 */
[----:B------:R-:W-:Y:S01]  /*41f0*/  UMOV UR14, 0x0 ;  /* 0x00000000000e7882 */ /* 0x000fe20000000000 */
[----:B------:R-:W-:Y:S01]  /*4200*/  UMOV UR15, 0x8200910 ;  /* 0x08200910000f7882 */ /* 0x000fe20000000000 */
[----:B------:R-:W-:Y:S01]  /*4210*/  UMOV UR12, 0x0 ;  /* 0x00000000000c7882 */ /* 0x000fe20000000000 */
[----:B------:R-:W-:Y:S01]  /*4220*/  UTCHMMA.2CTA gdesc[UR28], gdesc[UR30], tmem[UR8], tmem[UR14], idesc[UR15], UPT ;  /* 0x00ff0e1e1c0075ea */ /* 0x000fe2000ba00008 */
[----:B------:R-:W-:Y:S01]  /*4230*/  UTCHMMA.2CTA gdesc[UR56], gdesc[UR58], tmem[UR8], tmem[UR14], idesc[UR15], UPT ;  /* 0x00ff0e3a380075ea */ /* 0x000fe2000ba00008 */
[----:B------:R-:W-:Y:S01]  /*4240*/  UMOV UR13, 0x8200910 ;  /* 0x08200910000d7882 */ /* 0x000fe20000000000 */
[----:B------:R-:W-:Y:S01]  /*4250*/  UTCHMMA.2CTA gdesc[UR52], gdesc[UR54], tmem[UR8], tmem[UR14], idesc[UR15], UPT ;  /* 0x00ff0e36340075ea */ /* 0x000fe2000ba00008 */
[----:B------:R-:W-:Y:S01]  /*4260*/  UIADD3 UR4, UPT, UPT, UR4, 0x606, URZ ;  /* 0x0000060604047890 */ /* 0x000fe2000fffe0ff */
[----:B------:R-:W-:Y:S01]  /*4270*/  UTCHMMA.2CTA gdesc[UR48], gdesc[UR50], tmem[UR8], tmem[UR12], idesc[UR13], UPT ;  /* 0x00ff0c32300075ea */ /* 0x000fe2000ba00008 */
[----:B------:R-:W-:Y:S01]  /*4280*/  UTCHMMA.2CTA gdesc[UR44], gdesc[UR46], tmem[UR8], tmem[UR12], idesc[UR13], UPT ;  /* 0x00ff0c2e2c0075ea */ /* 0x000fe2000ba00008 */
[----:B------:R-:W-:Y:S01]  /*4290*/  UMOV UR6, 0x0 ;  /* 0x0000000000067882 */ /* 0x000fe20000000000 */
[----:B------:R-:W-:Y:S01]  /*42a0*/  UTCHMMA.2CTA gdesc[UR40], gdesc[UR42], tmem[UR8], tmem[UR12], idesc[UR13], UPT ;  /* 0x00ff0c2a280075ea */ /* 0x000fe2000ba00008 */
[----:B------:R1:W-:Y:S01]  /*42b0*/  UTCHMMA.2CTA gdesc[UR36], gdesc[UR38], tmem[UR8], tmem[UR6], idesc[UR7], UPT ;  /* 0x00ff0626240075ea */ /* 0x0003e2000ba00008 */
[----:B------:R2:W-:Y:S01]  /*42c0*/  UTCHMMA.2CTA gdesc[UR32], gdesc[UR34], tmem[UR8], tmem[UR76], idesc[UR77], UPT ;  /* 0x00ff4c22200075ea */ /* 0x0005e2000ba00008 */
[----:B------:R-:W-:Y:S01]  /*42d0*/  UMOV UR23, 0x40004040 ;  /* 0x4000404000177882 */ /* 0x000fe20000000000 */
[----:B------:R2:W-:Y:S01]  /*42e0*/  UTCHMMA.2CTA gdesc[UR24], gdesc[UR26], tmem[UR8], tmem[UR74], idesc[UR75], UPT ;  /* 0x00ff4a1a180075ea */ /* 0x0005e2000ba00008 */
[----:B------:R-:W-:Y:S01]  /*42f0*/  R2UR.FILL UR64, R5 ;  /* 0x00000000054072ca */ /* 0x000fe200004e0000 */
[----:B------:R2:W-:Y:S01]  /*4300*/  UTCHMMA.2CTA gdesc[UR20], gdesc[UR22], tmem[UR8], tmem[UR72], idesc[UR73], UPT ;  /* 0x00ff4816140075ea */ /* 0x0005e2000ba00008 */
[----:B------:R2:W-:Y:S01]  /*4310*/  UTCHMMA.2CTA gdesc[UR16], gdesc[UR18], tmem[UR8], tmem[UR70], idesc[UR71], UPT ;  /* 0x00ff4612100075ea */ /* 0x0005e2000ba00008 */
[----:B------:R2:W-:Y:S01]  /*4320*/  UTCHMMA.2CTA gdesc[UR4], gdesc[UR10], tmem[UR8], tmem[UR68], idesc[UR69], UPT ;  /* 0x00ff440a040075ea */ /* 0x0005e2000ba00008 */
[----:B------:R2:W-:Y:S09]  /*4330*/  UTCBAR.2CTA.MULTICAST [UR63], URZ, UR65 ;  /* 0x000000ff3f0073e9 */ /* 0x0005f20008200841 */
[----:B------:R-:W-:Y:S01]  /*4340*/  UISETP.NE.AND UP0, UPT, UR60, UR64, UPT ;  /* 0x000000403c00728c */ /* 0x000fe2000bf05270 */
[----:B-1----:R-:W-:Y:S08]  /*4350*/  UMOV UR7, UR9 ;  /* 0x0000000900077c82 */ /* 0x002ff00008000000 */
[----:B---3--:R-:W-:Y:S05]  /*4360*/  BRA.U UP0, `(.L_x_76) ;  /* 0xfffffff900447547 */ /* 0x008fea000b83ffff */
.L_x_73:
[----:B--2---:R-:W-:Y:S01]  /*4370*/  R2UR UR4, R4 ;  /* 0x00000000040472ca */ /* 0x004fe200000e0000 */
[----:B------:R-:W-:Y:S01]  /*4380*/  UMOV UR60, UR64 ;  /* 0x00000040003c7c82 */ /* 0x000fe20008000000 */
[----:B------:R-:W-:-:S11]  /*4390*/  R2UR UR5, R14 ;  /* 0x000000000e0572ca */ /* 0x000fd600000e0000 */
[----:B------:R-:W-:-:S09]  /*43a0*/  UIADD3 UR4, UPT, UPT, UR4, 0xa0, URZ ;  /* 0x000000a004047890 */ /* 0x000fd2000fffe0ff */
[----:B------:R2:W-:Y:S01]  /*43b0*/  UTCBAR.2CTA.MULTICAST [UR4], URZ, UR5 ;  /* 0x000000ff040073e9 */ /* 0x0005e20008200805 */
[----:B------:R-:W-:Y:S02]  /*43c0*/  NOP ;  /* 0x0000000000007918 */ /* 0x000fe40000000000 */
.L_x_71:
[----:B--2---:R-:W-:Y:S02]  /*43d0*/  R2UR UR4, R2 ;  /* 0x00000000020472ca */ /* 0x004fe400000e0000 */
[----:B------:R-:W-:-:S04]  /*43e0*/  ISETP.NE.AND P0, PT, R10, 0x2, PT ;  /* 0x000000020a00780c */ /* 0x000fc80003f05270 */
[----:B-1----:R-:W-:Y:S02]  /*43f0*/  SEL R5, RZ, 0x1, P0 ;  /* 0x00000001ff057807 */ /* 0x002fe40000000000 */
[----:B------:R-:W-:Y:S02]  /*4400*/  SEL R10, R10, RZ, P0 ;  /* 0x000000ff0a0a7207 */ /* 0x000fe40000000000 */
[----:B------:R-:W-:-:S03]  /*4410*/  LOP3.LUT R8, R8, R5, RZ, 0x3c, !PT ;  /* 0x0000000508087212 */ /* 0x000fc600078e3cff */
[----:B------:R-:W-:-:S04]  /*4420*/  UIADD3 UR4, UPT, UPT, UR4, 0x1, URZ ;  /* 0x0000000104047890 */ /* 0x000fc8000fffe0ff */
[----:B------:R-:W-:-:S04]  /*4430*/  UISETP.NE.AND UP0, UPT, UR4, 0x4, UPT ;  /* 0x000000040400788c */ /* 0x000fc8000bf05270 */
[----:B------:R-:W-:Y:S02]  /*4440*/  USEL UR5, URZ, 0x1, UP0 ;  /* 0x00000001ff057887 */ /* 0x000fe40008000000 */
[----:B------:R-:W-:-:S04]  /*4450*/  USEL UR4, UR4, URZ, UP0 ;  /* 0x000000ff04047287 */ /* 0x000fc80008000000 */
[----:B------:R-:W-:Y:S02]  /*4460*/  LOP3.LUT R11, R11, UR5, RZ, 0x3c, !PT ;  /* 0x000000050b0b7c12 */ /* 0x000fe4000f8e3cff */
[----:B------:R-:W-:Y:S01]  /*4470*/  IMAD.U32 R2, RZ, RZ, UR4 ;  /* 0x00000004ff027e24 */ /* 0x000fe2000f8e00ff */
[----:B------:R-:W-:Y:S06]  /*4480*/  @P1 BRA `(.L_x_77) ;  /* 0xfffffff4005c1947 */ /* 0x000fec000383ffff */
[----:B------:R-:W1:Y:S01]  /*4490*/  S2UR UR8, SR_CgaCtaId ;  /* 0x00000000000879c3 */ /* 0x000e620000008800 */
[----:B------:R-:W-:Y:S01]  /*44a0*/  ELECT P0, URZ, PT ;  /* 0x0000000000ff782f */ /* 0x000fe20003800000 */
[----:B------:R-:W-:Y:S01]  /*44b0*/  IMAD.MOV.U32 R0, RZ, RZ, 0x1 ;  /* 0x00000001ff007424 */ /* 0x000fe200078e00ff */
[----:B------:R-:W-:Y:S01]  /*44c0*/  UMOV UR4, 0x40 ;  /* 0x0000004000047882 */ /* 0x000fe20000000000 */
[----:B------:R-:W-:-:S04]  /*44d0*/  R2UR UR5, R12 ;  /* 0x000000000c0572ca */ /* 0x000fc800000e0000 */
[----:B------:R-:W-:Y:S09]  /*44e0*/  UVIRTCOUNT.DEALLOC.SMPOOL 0x80 ;  /* 0x000000800000784c */ /* 0x000ff20000000000 */
[----:B------:R-:W-:Y:S02]  /*44f0*/  UISETP.NE.AND UP0, UPT, UR5, URZ, UPT ;  /* 0x000000ff0500728c */ /* 0x000fe4000bf05270 */
[----:B-1----:R-:W-:-:S09]  /*4500*/  ULEA UR8, UR8, UR4, 0x18 ;  /* 0x0000000408087291 */ /* 0x002fd2000f8ec0ff */
[----:B------:R1:W-:Y:S01]  /*4510*/  @P0 STS.U8 [UR8+0x1c], R0 ;  /* 0x00001c00ff000988 */ /* 0x0003e20008000008 */
[----:B------:R-:W-:Y:S05]  /*4520*/  BRA.U UP0, `(.L_x_78) ;  /* 0x0000000100a87547 */ /* 0x000fea000b800000 */
[----:B------:R-:W-:Y:S01]  /*4530*/  R2UR UR4, R2 ;  /* 0x00000000020472ca */ /* 0x000fe200000e0000 */
[----:B------:R-:W-:Y:S01]  /*4540*/  UIADD3 UR7, UPT, UPT, UR62, 0xc0, URZ ;  /* 0x000000c03e077890 */ /* 0x000fe2000fffe0ff */
[----:B------:R-:W-:-:S11]  /*4550*/  SHF.L.U32 R3, R11, 0x1f, RZ ;  /* 0x0000001f0b037819 */ /* 0x000fd600000006ff */
[----:B------:R-:W-:-:S09]  /*4560*/  ULEA UR4, UR4, UR7, 0x3 ;  /* 0x0000000704047291 */ /* 0x000fd2000f8e18ff */
[----:B------:R-:W2:Y:S02]  /*4570*/  SYNCS.PHASECHK.TRANS64.TRYWAIT P0, [UR4], R3 ;  /* 0x00000003ff0075a7 */ /* 0x000ea40008001104 */
[----:B--2---:R-:W-:Y:S05]  /*4580*/  @!P0 BRA `(.L_x_79) ;  /* 0x0000005400748947 */ /* 0x004fea0003800000 */
.L_x_173:
[----:B------:R-:W-:-:S13]  /*4590*/  R2UR UR4, R2 ;  /* 0x00000000020472ca */ /* 0x000fda00000e0000 */
        /* <DEDUP_REMOVED lines=9> */
.L_x_175:
        /* <DEDUP_REMOVED lines=9> */
.L_x_177:
[----:B------:R-:W-:-:S04]  /*46c0*/  UIADD3 UR4, UPT, UPT, UR4, 0x1, URZ ;  /* 0x0000000104047890 */ /* 0x000fc8000fffe0ff */
[----:B------:R-:W-:-:S04]  /*46d0*/  UISETP.NE.AND UP1, UPT, UR4, 0x4, UPT ;  /* 0x000000040400788c */ /* 0x000fc8000bf25270 */
[----:B------:R-:W-:Y:S02]  /*46e0*/  USEL UR5, URZ, 0x1, UP1 ;  /* 0x00000001ff057887 */ /* 0x000fe40008800000 */
[----:B------:R-:W-:-:S04]  /*46f0*/  USEL UR4, UR4, URZ, UP1 ;  /* 0x000000ff04047287 */ /* 0x000fc80008800000 */
[----:B------:R-:W-:Y:S01]  /*4700*/  ULEA UR4, UR4, UR7, 0x3 ;  /* 0x0000000704047291 */ /* 0x000fe2000f8e18ff */
[----:B-1----:R-:W-:-:S04]  /*4710*/  LOP3.LUT R3, R2, UR5, RZ, 0x3c, !PT ;  /* 0x0000000502037c12 */ /* 0x002fc8000f8e3cff */
[----:B------:R-:W-:Y:S01]  /*4720*/  SHF.L.U32 R3, R3, 0x1f, RZ ;  /* 0x0000001f03037819 */ /* 0x000fe200000006ff */
[----:B------:R-:W-:-:S04]  /*4730*/  IMAD.U32 R0, RZ, RZ, UR4 ;  /* 0x00000004ff007e24 */ /* 0x000fc8000f8e00ff */
[----:B------:R1:W2:Y:S03]  /*4740*/  SYNCS.PHASECHK.TRANS64.TRYWAIT P0, [R0+URZ], R3 ;  /* 0x00000003000075a7 */ /* 0x0002a600080011ff */
[----:B--2---:R-:W-:Y:S05]  /*4750*/  @!P0 NANOSLEEP.SYNCS 0x989680 ;  /* 0x009896800000895d */ /* 0x004fea0003900000 */
[----:B------:R-:W2:Y:S02]  /*4760*/  @!P0 SYNCS.PHASECHK.TRANS64 P0, [R0+URZ], R3 ;  /* 0x00000003000085a7 */ /* 0x000ea400080010ff */
[----:B--2---:R-:W-:Y:S05]  /*4770*/  @P0 BRA `(.L_x_82) ;  /* 0x0000000000240947 */ /* 0x004fea0003800000 */
.L_x_83:
[----:B--2---:R2:W3:Y:S02]  /*4780*/  SYNCS.PHASECHK.TRANS64.TRYWAIT P0, [R0+URZ], R3 ;  /* 0x00000003000075a7 */ /* 0x0044e400080011ff */
[----:B---3--:R-:W-:Y:S05]  /*4790*/  @!P0 NANOSLEEP.SYNCS 0x989680 ;  /* 0x009896800000895d */ /* 0x008fea0003900000 */
[----:B------:R-:W3:Y:S02]  /*47a0*/  @!P0 SYNCS.PHASECHK.TRANS64 P0, [R0+URZ], R3 ;  /* 0x00000003000085a7 */ /* 0x000ee400080010ff */
[----:B---3--:R-:W-:Y:S05]  /*47b0*/  @!P0 BRA `(.L_x_83) ;  /* 0xfffffffc00f08947 */ /* 0x008fea000383ffff */
[----:B------:R-:W-:Y:S05]  /*47c0*/  BRA `(.L_x_82) ;  /* 0x0000000000107947 */ /* 0x000fea0003800000 */
.L_x_78:
[----:B------:R-:W-:Y:S01]  /*47d0*/  R2UR UR5, R9 ;  /* 0x00000000090572ca */ /* 0x000fe200000e0000 */
[----:B------:R-:W-:-:S12]  /*47e0*/  UIADD3 UR4, UPT, UPT, UR62, 0x100, URZ ;  /* 0x000001003e047890 */ /* 0x000fd8000fffe0ff */
[----:B------:R-:W-:-:S09]  /*47f0*/  UPRMT UR4, UR5, 0x654, UR4 ;  /* 0x0000065405047896 */ /* 0x000fd20008000004 */
[----:B------:R-:W-:Y:S03]  /*4800*/  SYNCS.ARRIVE.TRANS64.RED.A1T0 RZ, [UR4], RZ ;  /* 0x000000ffffff79a7 */ /* 0x000fe60008100404 */
.L_x_82:
[----:B-12---:R-:W-:Y:S01]  /*4810*/  SHF.L.U32 R3, RZ, 0x1f, RZ ;  /* 0x0000001fff037819 */ /* 0x006fe200000006ff */
[----:B------:R-:W-:Y:S01]  /*4820*/  UIADD3 UR4, UPT, UPT, UR62, 0x100, URZ ;  /* 0x000001003e047890 */ /* 0x000fe2000fffe0ff */
[----:B------:R-:W-:Y:S02]  /*4830*/  PLOP3.LUT P0, PT, PT, PT, UP0, 0x80, 0x8 ;  /* 0x000000000008781c */ /* 0x000fe40003f0f008 */
[----:B------:R-:W1:Y:S02]  /*4840*/  SYNCS.PHASECHK.TRANS64.TRYWAIT P1, [UR62+0x100], R3 ;  /* 0x00010003ff0075a7 */ /* 0x000e64000802113e */
[----:B-1----:R-:W-:Y:S09]  /*4850*/  @!P1 BRA `(.L_x_84) ;  /* 0x0000005400089947 */ /* 0x002ff20003800000 */
.L_x_179:
[----:B------:R-:W-:Y:S02]  /*4860*/  R2UR UR6, R9 ;  /* 0x00000000090672ca */ /* 0x000fe400000e0000 */
[----:B------:R-:W-:-:S11]  /*4870*/  R2UR UR5, R16 ;  /* 0x00000000100572ca */ /* 0x000fd600000e0000 */
[----:B------:R-:W-:-:S03]  /*4880*/  @!UP0 UPRMT UR4, UR6, 0x654, UR4 ;  /* 0x0000065406048896 */ /* 0x000fc60008000004 */
[----:B------:R-:W-:-:S06]  /*4890*/  UMOV UR6, 0x1 ;  /* 0x0000000100067882 */ /* 0x000fcc0000000000 */
[----:B------:R-:W-:Y:S01]  /*48a0*/  @!P0 SYNCS.ARRIVE.TRANS64.RED.A1T0 RZ, [UR4], RZ ;  /* 0x000000ffffff89a7 */ /* 0x000fe20008100404 */
[----:B------:R-:W-:Y:S01]  /*48b0*/  NOP ;  /* 0x0000000000007918 */ /* 0x000fe20000000000 */
[----:B-1----:R-:W1:Y:S01]  /*48c0*/  LDS R0, [UR8+0x14] ;  /* 0x00001408ff007984 */ /* 0x002e620008000800 */
[----:B------:R-:W-:-:S03]  /*48d0*/  ULOP3.LUT UR4, UR5, 0xffff, URZ, 0xc0, !UPT ;  /* 0x0000ffff05047892 */ /* 0x000fc6000f8ec0ff */
[----:B------:R-:W-:Y:S01]  /*48e0*/  UMOV UR5, 0xffff ;  /* 0x0000ffff00057882 */ /* 0x000fe20000000000 */
[----:B------:R-:W-:-:S04]  /*48f0*/  USHF.R.U32.HI UR4, URZ, 0x5, UR4 ;  /* 0x00000005ff047899 */ /* 0x000fc80008011604 */
[----:B------:R-:W-:Y:S02]  /*4900*/  USHF.L.U32 UR5, UR5, UR4, URZ ;  /* 0x0000000405057299 */ /* 0x000fe400080006ff */
[----:B------:R-:W-:-:S04]  /*4910*/  USHF.L.U32 UR4, UR6, UR4, URZ ;  /* 0x0000000406047299 */ /* 0x000fc800080006ff */
[----:B-1----:R-:W-:-:S04]  /*4920*/  LOP3.LUT R0, R0, UR5, RZ, 0xc0, !PT ;  /* 0x0000000500007c12 */ /* 0x002fc8000f8ec0ff */
[----:B------:R-:W-:-:S13]  /*4930*/  ISETP.NE.AND P0, PT, R0, UR5, PT ;  /* 0x0000000500007c0c */ /* 0x000fda000bf05270 */
[----:B------:R-:W-:Y:S05]  /*4940*/  @P0 BRA `(.L_x_85) ;  /* 0x0000000000580947 */ /* 0x000fea0003800000 */
[----:B------:R-:W1:Y:S02]  /*4950*/  LDS R0, [UR8+0x18] ;  /* 0x00001808ff007984 */ /* 0x000e640008000800 */
[----:B-1----:R-:W-:-:S04]  /*4960*/  LOP3.LUT R0, R0, UR4, RZ, 0xc0, !PT ;  /* 0x0000000400007c12 */ /* 0x002fc8000f8ec0ff */
[----:B------:R-:W-:-:S13]  /*4970*/  ISETP.NE.AND P0, PT, R0, UR4, PT ;  /* 0x0000000400007c0c */ /* 0x000fda000bf05270 */
[----:B------:R-:W-:Y:S05]  /*4980*/  @P0 BRA `(.L_x_86) ;  /* 0x00000000003c0947 */ /* 0x000fea0003800000 */
[----:B------:R-:W1:Y:S01]  /*4990*/  S2R R2, SR_LANEID ;  /* 0x0000000000027919 */ /* 0x000e620000000000 */
[----:B------:R-:W-:Y:S01]  /*49a0*/  ULOP3.LUT UR5, URZ, UR5, URZ, 0x33, !UPT ;  /* 0x00000005ff057292 */ /* 0x000fe2000f8e33ff */
[----:B------:R-:W-:Y:S01]  /*49b0*/  LOP3.LUT R4, RZ, UR4, RZ, 0x33, !PT ;  /* 0x00000004ff047c12 */ /* 0x000fe2000f8e33ff */
[----:B------:R-:W-:Y:S02]  /*49c0*/  VOTEU.ANY UR4, UPT, PT ;  /* 0x0000000000047886 */ /* 0x000fe400038e0100 */
[----:B------:R-:W-:Y:S01]  /*49d0*/  UFLO.U32 UR4, UR4 ;  /* 0x00000004000472bd */ /* 0x000fe200080e0000 */
[----:B------:R-:W2:Y:S01]  /*49e0*/  REDUX UR6, R4 ;  /* 0x00000000040673c4 */ /* 0x000ea20000000000 */
[----:B------:R-:W-:-:S06]  /*49f0*/  IMAD.U32 R0, RZ, RZ, UR5 ;  /* 0x00000005ff007e24 */ /* 0x000fcc000f8e00ff */
[----:B------:R3:W-:Y:S01]  /*4a00*/  UTCATOMSWS.AND URZ, UR5 ;  /* 0x0000000500ff79e3 */ /* 0x0007e20008000000 */
[----:B------:R-:W4:Y:S01]  /*4a10*/  REDUX UR7, R0 ;  /* 0x00000000000773c4 */ /* 0x000f220000000000 */
[----:B-1----:R-:W-:Y:S01]  /*4a20*/  ISETP.EQ.U32.AND P0, PT, R2, UR4, PT ;  /* 0x0000000402007c0c */ /* 0x002fe2000bf02070 */
[----:B--2---:R-:W-:Y:S01]  /*4a30*/  IMAD.U32 R2, RZ, RZ, UR6 ;  /* 0x00000006ff027e24 */ /* 0x004fe2000f8e00ff */
[----:B----4-:R-:W-:-:S11]  /*4a40*/  MOV R3, UR7 ;  /* 0x0000000700037c02 */ /* 0x010fd60008000f00 */
[----:B------:R3:W-:Y:S04]  /*4a50*/  @P0 ATOMS.AND RZ, [UR8+0x14], R3 ;  /* 0x00001403ffff098c */ /* 0x0007e8000a800008 */
[----:B------:R3:W-:Y:S01]  /*4a60*/  @P0 ATOMS.AND RZ, [UR8+0x18], R2 ;  /* 0x00001802ffff098c */ /* 0x0007e2000a800008 */
[----:B------:R-:W-:Y:S05]  /*4a70*/  BRA `(.L_x_87) ;  /* 0x0000000000147947 */ /* 0x000fea0003800000 */
.L_x_86:
[----:B------:R-:W-:Y:S02]  /*4a80*/  MOV R2, 0x4aa0 ;  /* 0x00004aa000027802 */ /* 0x000fe40000000f00 */
[----:B-----5:R-:W-:Y:S05]  /*4a90*/  CALL.REL.NOINC `($__internal_0_$__cuda_sm10x_tcgen05_guardrail_trap_col_being_dealloced_not_returned_by_alloc) ;  /* 0x0000005400e07944 */ /* 0x020fea0003c00000 */
[----:B------:R-:W-:Y:S05]  /*4aa0*/  BRA `(.L_x_87) ;  /* 0x0000000000087947 */ /* 0x000fea0003800000 */
.L_x_85:
[----:B------:R-:W-:Y:S02]  /*4ab0*/  MOV R2, 0x4ad0 ;  /* 0x00004ad000027802 */ /* 0x000fe40000000f00 */
[----:B-----5:R-:W-:Y:S05]  /*4ac0*/  CALL.REL.NOINC `($__internal_2_$__cuda_sm10x_tcgen05_guardrail_trap_unallocated_columns_being_dealloced) ;  /* 0x0000005400ec7944 */ /* 0x020fea0003c00000 */
.L_x_87:
[----:B------:R-:W-:Y:S01]  /*4ad0*/  NOP ;  /* 0x0000000000007918 */ /* 0x000fe20000000000 */
[----:B---3--:R-:W-:Y:S05]  /*4ae0*/  EXIT ;  /* 0x000000000000794d */ /* 0x008fea0003800000 */
.L_x_58:
[----:B------:R-:W-:-:S09]  /*4af0*/  UISETP.NE.OR UP5, UPT, UR10, 0x3, !UP5 ;  /* 0x000000030a00788c */ /* 0x000fd2000efa5670 */
[----:B------:R-:W-:Y:S05]  /*4b00*/  BRA.U UP5, `(.L_x_88) ;  /* 0x00000011057c7547 */ /* 0x000fea000b800000 */
[----:B------:R-:W1:Y:S01]  /*4b10*/  LDCU.64 UR4, c[0x0][0x888] ;  /* 0x00011100ff0477ac */ /* 0x000e620008000a00 */
[----:B------:R-:W2:Y:S01]  /*4b20*/  LDC R0, c[0x0][0xb30] ;  /* 0x0002cc00ff007b82 */ /* 0x000ea20000000800 */
[----:B------:R-:W-:Y:S02]  /*4b30*/  HFMA2 R25, -RZ, RZ, 0, 0 ;  /* 0x00000000ff197431 */ /* 0x000fe400000001ff */
[----:B-----5:R-:W-:Y:S01]  /*4b40*/  IMAD.MOV.U32 R32, RZ, RZ, 0x1 ;  /* 0x00000001ff207424 */ /* 0x020fe200078e00ff */
[----:B------:R-:W3:Y:S01]  /*4b50*/  LDCU.64 UR14, c[0x0][0x890] ;  /* 0x00011200ff0e77ac */ /* 0x000ee20008000a00 */
[----:B------:R-:W-:Y:S01]  /*4b60*/  IMAD.MOV.U32 R27, RZ, RZ, RZ ;  /* 0x000000ffff1b7224 */ /* 0x000fe200078e00ff */
[----:B------:R-:W-:Y:S01]  /*4b70*/  MOV R23, 0x2000 ;  /* 0x0000200000177802 */ /* 0x000fe20000000f00 */
[----:B------:R-:W-:Y:S01]  /*4b80*/  UPLOP3.LUT UP1, UPT, UPT, UPT, UPT, 0x40, 0x4 ;  /* 0x000000000004789c */ /* 0x000fe20003f2e870 */
[----:B------:R-:W4:Y:S08]  /*4b90*/  LDC R19, c[0x0][0x370] ;  /* 0x0000dc00ff137b82 */ /* 0x000f300000000800 */
[----:B------:R-:W4:Y:S01]  /*4ba0*/  LDC R2, c[0x0][0xb0c] ;  /* 0x0002c300ff027b82 */ /* 0x000f220000000800 */
[----:B-1----:R-:W-:-:S03]  /*4bb0*/  UISETP.NE.U32.AND UP3, UPT, UR4, URZ, UPT ;  /* 0x000000ff0400728c */ /* 0x002fc6000bf65070 */
[----:B------:R-:W-:Y:S01]  /*4bc0*/  UMOV UR4, 0x400 ;  /* 0x0000040000047882 */ /* 0x000fe20000000000 */
[----:B------:R-:W-:Y:S02]  /*4bd0*/  UISETP.NE.AND.EX UP3, UPT, UR5, URZ, UPT, UP3 ;  /* 0x000000ff0500728c */ /* 0x000fe4000bf65330 */
[----:B------:R-:W-:Y:S01]  /*4be0*/  ULEA UR4, UR54, UR4, 0x18 ;  /* 0x0000000436047291 */ /* 0x000fe2000f8ec0ff */
[----:B------:R-:W1:Y:S01]  /*4bf0*/  LDC R18, c[0x0][0xb20] ;  /* 0x0002c800ff127b82 */ /* 0x000e620000000800 */
[----:B---3--:R-:W-:Y:S01]  /*4c00*/  UISETP.NE.U32.AND UP4, UPT, UR14, URZ, UPT ;  /* 0x000000ff0e00728c */ /* 0x008fe2000bf85070 */
[----:B--2---:R-:W-:Y:S01]  /*4c10*/  ISETP.NE.AND P1, PT, R0, 0x1, PT ;  /* 0x000000010000780c */ /* 0x004fe20003f25270 */
[----:B------:R-:W-:Y:S02]  /*4c20*/  UIADD3 UR5, UPT, UPT, UR4, 0x48, URZ ;  /* 0x0000004804057890 */ /* 0x000fe4000fffe0ff */
[----:B------:R-:W-:Y:S02]  /*4c30*/  UIADD3 UR41, UPT, UPT, UR4, 0x30, URZ ;  /* 0x0000003004297890 */ /* 0x000fe4000fffe0ff */
[----:B------:R-:W-:Y:S01]  /*4c40*/  UIADD3 UR33, UPT, UPT, UR4, 0x38, URZ ;  /* 0x0000003804217890 */ /* 0x000fe2000fffe0ff */
[----:B------:R-:W2:Y:S01]  /*4c50*/  LDC.64 R36, c[0x0][0x348] ;  /* 0x0000d200ff247b82 */ /* 0x000ea20000000a00 */
[----:B------:R-:W-:-:S02]  /*4c60*/  UIADD3 UR25, UPT, UPT, UR4, 0x40, URZ ;  /* 0x0000004004197890 */ /* 0x000fc4000fffe0ff */
[----:B------:R-:W-:Y:S02]  /*4c70*/  UPRMT UR13, UR54, 0x654, UR5 ;  /* 0x00000654360d7896 */ /* 0x000fe40008000005 */
[----:B------:R-:W-:-:S03]  /*4c80*/  UISETP.NE.AND.EX UP4, UPT, UR15, URZ, UPT, UP4 ;  /* 0x000000ff0f00728c */ /* 0x000fc6000bf85340 */
[----:B------:R-:W3:Y:S08]  /*4c90*/  LDC.64 R16, c[0x0][0xb10] ;  /* 0x0002c400ff107b82 */ /* 0x000ef00000000a00 */
[----:B------:R-:W1:Y:S08]  /*4ca0*/  LDC.64 R6, c[0x0][0xb18] ;  /* 0x0002c600ff067b82 */ /* 0x000e700000000a00 */
[----:B------:R-:W1:Y:S08]  /*4cb0*/  LDC.64 R4, c[0x0][0xb28] ;  /* 0x0002ca00ff047b82 */ /* 0x000e700000000a00 */
[----:B----4-:R-:W1:Y:S02]  /*4cc0*/  LDC R22, c[0x0][0x374] ;  /* 0x0000dd00ff167b82 */ /* 0x010e640000000800 */
.L_x_99:
[----:B------:R-:W-:Y:S02]  /*4cd0*/  LEA R0, R27, UR4, 0x3 ;  /* 0x000000041b007c11 */ /* 0x000fe4000f8e18ff */
[----:B------:R-:W-:Y:S02]  /*4ce0*/  SHF.L.U32 R3, R25, 0x1f, RZ ;  /* 0x0000001f19037819 */ /* 0x000fe400000006ff */
[----:B------:R-:W-:Y:S02]  /*4cf0*/  LEA R28, R27, UR4, 0x4 ;  /* 0x000000041b1c7c11 */ /* 0x000fe4000f8e20ff */
[----:B----4-:R-:W4:Y:S02]  /*4d00*/  SYNCS.PHASECHK.TRANS64.TRYWAIT P0, [R0+URZ+0x80], R3 ;  /* 0x00008003000075a7 */ /* 0x010f2400080011ff */
[----:B----4-:R-:W-:Y:S05]  /*4d10*/  @!P0 BRA `(.L_x_89) ;  /* 0x0000004c00f08947 */ /* 0x010fea0003800000 */
.L_x_180:
[----:B------:R-:W-:Y:S01]  /*4d20*/  ISETP.GE.AND P0, PT, R26, 0x1, PT ;  /* 0x000000011a00780c */ /* 0x000fe20003f06270 */
[----:B------:R-:W5:Y:S01]  /*4d30*/  LDS.128 R28, [R28+0x110] ;  /* 0x000110001c1c7984 */ /* 0x000f620000000c00 */
[----:B----4-:R-:W-:Y:S01]  /*4d40*/  VIADD R0, R0, 0x90 ;  /* 0x0000009000007836 */ /* 0x010fe20000000000 */
[----:B------:R-:W-:Y:S01]  /*4d50*/  @!PT LDS RZ, [RZ] ;  /* 0x00000000fffff984 */ /* 0x000fe20000000800 */
[----:B------:R-:W-:Y:S01]  /*4d60*/  @!PT LDS RZ, [RZ] ;  /* 0x00000000fffff984 */ /* 0x000fe20000000800 */
[----:B------:R-:W-:Y:S01]  /*4d70*/  @!PT LDS RZ, [RZ] ;  /* 0x00000000fffff984 */ /* 0x000fe20000000800 */
[----:B------:R-:W-:Y:S01]  /*4d80*/  @!PT LDS RZ, [RZ] ;  /* 0x00000000fffff984 */ /* 0x000fe20000000800 */
[----:B------:R4:W-:Y:S06]  /*4d90*/  MEMBAR.ALL.CTA ;  /* 0x0000000000007992 */ /* 0x0009ec0000008000 */
[----:B----4-:R-:W4:Y:S01]  /*4da0*/  FENCE.VIEW.ASYNC.S ;  /* 0x00000000000073c6 */ /* 0x010f220000000000 */
[----:B------:R-:W-:Y:S04]  /*4db0*/  PRMT R0, RZ, 0x654, R0 ;  /* 0x00000654ff007816 */ /* 0x000fe80000000000 */
[----:B----4-:R4:W-:Y:S01]  /*4dc0*/  SYNCS.ARRIVE.TRANS64.RED.A1T0 RZ, [R0+URZ], RZ ;  /* 0x000000ff00ff79a7 */ /* 0x0109e200081004ff */
[----:B-----5:R-:W-:Y:S11]  /*4dd0*/  LOP3.LUT P3, RZ, R30, 0x1, RZ, 0xc0, !PT ;  /* 0x000000011eff7812 */ /* 0x020ff6000786c0ff */
[----:B------:R-:W-:Y:S02]  /*4de0*/  @!UPT UIADD3 URZ, UPT, UPT, URZ, URZ, URZ ;  /* 0x000000fffffff290 */ /* 0x000fe4000fffe0ff */
[----:B------:R-:W-:Y:S02]  /*4df0*/  @P3 MOV R13, R28 ;  /* 0x0000001c000d3202 */ /* 0x000fe40000000f00 */
[----:B------:R-:W-:Y:S01]  /*4e00*/  @P3 LOP3.LUT R8, R29, 0xffff, RZ, 0xc0, !PT ;  /* 0x0000ffff1d083812 */ /* 0x000fe200078ec0ff */
[----:B----4-:R-:W-:Y:S06]  /*4e10*/  @!P0 BRA `(.L_x_90) ;  /* 0x0000000000a48947 */ /* 0x010fec0003800000 */
[----:B-1----:R-:W-:Y:S01]  /*4e20*/  IMAD.HI.U32 R33, R22, R7, RZ ;  /* 0x0000000716217227 */ /* 0x002fe200078e00ff */
[----:B------:R-:W-:Y:S02]  /*4e30*/  ISETP.NE.AND P0, PT, R6, 0x1, PT ;  /* 0x000000010600780c */ /* 0x000fe40003f05270 */
[----:B------:R-:W-:Y:S01]  /*4e40*/  ISETP.NE.AND P2, PT, R26, 0x1, PT ;  /* 0x000000011a00780c */ /* 0x000fe20003f45270 */
[----:B---3--:R-:W-:Y:S01]  /*4e50*/  IMAD.HI.U32 R34, R19, R16, RZ ;  /* 0x0000001013227227 */ /* 0x008fe200078e00ff */
[----:B------:R-:W-:Y:S02]  /*4e60*/  SHF.R.U32.HI R33, RZ, R18, R33 ;  /* 0x00000012ff217219 */ /* 0x000fe40000011621 */
[----:B------:R-:W-:Y:S01]  /*4e70*/  ISETP.NE.AND P4, PT, R2, 0x1, PT ;  /* 0x000000010200780c */ /* 0x000fe20003f85270 */
[----:B------:R-:W-:Y:S01]  /*4e80*/  IMAD.HI.U32 R38, R13, R16, RZ ;  /* 0x000000100d267227 */ /* 0x000fe200078e00ff */
[----:B------:R-:W-:Y:S02]  /*4e90*/  SHF.R.U32.HI R34, RZ, R17, R34 ;  /* 0x00000011ff227219 */ /* 0x000fe40000011622 */
[----:B------:R-:W-:Y:S01]  /*4ea0*/  SEL R3, R22, R33, !P0 ;  /* 0x0000002116037207 */ /* 0x000fe20004000000 */
[C---:B------:R-:W-:Y:S01]  /*4eb0*/  IMAD.HI.U32 R33, R8.reuse, R7, RZ ;  /* 0x0000000708217227 */ /* 0x040fe200078e00ff */
[----:B------:R-:W-:Y:S02]  /*4ec0*/  SEL R11, R19, R34, !P4 ;  /* 0x00000022130b7207 */ /* 0x000fe40006000000 */
[----:B------:R-:W-:Y:S01]  /*4ed0*/  SHF.R.U32.HI R38, RZ, R17, R38 ;  /* 0x00000011ff267219 */ /* 0x000fe20000011626 */
[----:B------:R-:W-:Y:S01]  /*4ee0*/  IMAD.HI.U32 R40, R3, R4, RZ ;  /* 0x0000000403287227 */ /* 0x000fe200078e00ff */
[----:B------:R-:W-:Y:S03]  /*4ef0*/  SHF.R.U32.HI R33, RZ, R18, R33 ;  /* 0x00000012ff217219 */ /* 0x000fe60000011621 */
[----:B------:R-:W-:Y:S01]  /*4f00*/  IMAD.HI.U32 R34, R11, R4, RZ ;  /* 0x000000040b227227 */ /* 0x000fe200078e00ff */
[----:B------:R-:W-:Y:S02]  /*4f10*/  @P2 SHF.R.U32.HI R3, RZ, R5, R40 ;  /* 0x00000005ff032219 */ /* 0x000fe40000011628 */
[----:B------:R-:W-:Y:S02]  /*4f20*/  SEL R9, R8, R33, !P0 ;  /* 0x0000002108097207 */ /* 0x000fe40004000000 */
[----:B------:R-:W-:Y:S01]  /*4f30*/  @P2 SHF.R.U32.HI R11, RZ, R5, R34 ;  /* 0x00000005ff0b2219 */ /* 0x000fe20000011622 */
[C---:B------:R-:W-:Y:S01]  /*4f40*/  IMAD R10, R26.reuse, R3, RZ ;  /* 0x000000031a0a7224 */ /* 0x040fe200078e02ff */
[----:B------:R-:W-:Y:S01]  /*4f50*/  SEL R3, R13, R38, !P4 ;  /* 0x000000260d037207 */ /* 0x000fe20006000000 */
[C---:B------:R-:W-:Y:S03]  /*4f60*/  IMAD.HI.U32 R14, R9.reuse, R4, RZ ;  /* 0x00000004090e7227 */ /* 0x040fe600078e00ff */
[----:B------:R-:W-:Y:S01]  /*4f70*/  ISETP.GE.AND P0, PT, R9, R10, PT ;  /* 0x0000000a0900720c */ /* 0x000fe20003f06270 */
[C---:B------:R-:W-:Y:S01]  /*4f80*/  IMAD R12, R26.reuse, R11, RZ ;  /* 0x0000000b1a0c7224 */ /* 0x040fe200078e02ff */
[-C--:B------:R-:W-:Y:S04]  /*4f90*/  SHF.R.U32.HI R14, RZ, R5.reuse, R14 ;  /* 0x00000005ff0e7219 */ /* 0x080fe8000001160e */
[----:B------:R-:W-:Y:S02]  /*4fa0*/  ISETP.GE.OR P0, PT, R3, R12, P0 ;  /* 0x0000000c0300720c */ /* 0x000fe40000706670 */
[----:B------:R-:W-:Y:S05]  /*4fb0*/  SEL R15, R9, R14, !P2 ;  /* 0x0000000e090f7207 */ /* 0x000fea0005000000 */
[----:B------:R-:W-:Y:S04]  /*4fc0*/  IMAD.MOV R14, RZ, RZ, -R15 ;  /* 0x000000ffff0e7224 */ /* 0x000fe800078e0a0f */
[----:B------:R-:W-:Y:S02]  /*4fd0*/  IMAD R14, R26, R14, R9 ;  /* 0x0000000e1a0e7224 */ /* 0x000fe400078e0209 */
[C---:B------:R-:W-:Y:S05]  /*4fe0*/  @!P0 IMAD.HI.U32 R10, R3.reuse, R4, RZ ;  /* 0x00000004030a8227 */ /* 0x040fea00078e00ff */
[----:B------:R-:W-:Y:S04]  /*4ff0*/  @!P0 SHF.R.U32.HI R10, RZ, R5, R10 ;  /* 0x00000005ff0a8219 */ /* 0x000fe8000001160a */
[----:B------:R-:W-:Y:S01]  /*5000*/  @!P0 SEL R0, R3, R10, !P2 ;  /* 0x0000000a03008207 */ /* 0x000fe20005000000 */
[----:B------:R-:W-:Y:S03]  /*5010*/  IMAD.MOV R10, RZ, RZ, -R3 ;  /* 0x000000ffff0a7224 */ /* 0x000fe600078e0a03 */
[----:B------:R-:W-:Y:S01]  /*5020*/  @!P0 IADD3 R15, PT, PT, R15, -R0, RZ ;  /* 0x800000000f0f8210 */ /* 0x000fe20007ffe0ff */
[----:B------:R-:W-:Y:S01]  /*5030*/  @!P0 IMAD R0, R11, R14, R0 ;  /* 0x0000000e0b008224 */ /* 0x000fe200078e0200 */
[----:B------:R-:W-:Y:S01]  /*5040*/  IADD3 R11, PT, PT, -R9, RZ, RZ ;  /* 0x000000ff090b7210 */ /* 0x000fe20007ffe1ff */
[----:B------:R-:W-:Y:S02]  /*5050*/  IMAD R13, R2, R10, R13 ;  /* 0x0000000a020d7224 */ /* 0x000fe400078e020d */
[----:B------:R-:W-:Y:S02]  /*5060*/  @!P0 IMAD R9, R15, R26, R3 ;  /* 0x0000001a0f098224 */ /* 0x000fe400078e0203 */
[----:B------:R-:W-:Y:S02]  /*5070*/  @!P0 IMAD.MOV.U32 R3, RZ, RZ, R0 ;  /* 0x000000ffff038224 */ /* 0x000fe400078e0000 */
[----:B------:R-:W-:Y:S02]  /*5080*/  IMAD R8, R6, R11, R8 ;  /* 0x0000000b06087224 */ /* 0x000fe400078e0208 */
[----:B------:R-:W-:Y:S02]  /*5090*/  IMAD R13, R3, R2, R13 ;  /* 0x00000002030d7224 */ /* 0x000fe400078e020d */
[----:B------:R-:W-:Y:S02]  /*50a0*/  IMAD R8, R9, R6, R8 ;  /* 0x0000000609087224 */ /* 0x000fe400078e0208 */
.L_x_90:
[----:B------:R-:W-:Y:S05]  /*50b0*/  BRA.U UP1, `(.L_x_91) ;  /* 0x0000000101107547 */ /* 0x000fea000b800000 */
[----:B------:R-:W-:Y:S04]  /*50c0*/  MOV R0, UR45 ;  /* 0x0000002d00007c02 */ /* 0x000fe80008000f00 */
[----:B------:R-:W-:Y:S04]  /*50d0*/  SHF.L.U32 R3, R0, 0x1f, RZ ;  /* 0x0000001f00037819 */ /* 0x000fe800000006ff */
[----:B------:R-:W4:Y:S02]  /*50e0*/  SYNCS.PHASECHK.TRANS64.TRYWAIT P0, [UR4+0x78], R3 ;  /* 0x00007803ff0075a7 */ /* 0x000f240008001104 */
[----:B----4-:R-:W-:Y:S05]  /*50f0*/  @!P0 BRA `(.L_x_92) ;  /* 0x0000004c000c8947 */ /* 0x010fea0003800000 */
.L_x_91:
[----:B------:R-:W-:Y:S02]  /*5100*/  R2UR UR42, R20 ;  /* 0x00000000142a72ca */ /* 0x000fe400000e0000 */
[----:B------:R-:W-:Y:S02]  /*5110*/  R2UR UR43, R21 ;  /* 0x00000000152b72ca */ /* 0x000fe400000e0000 */
[----:B------:R-:W-:Y:S02]  /*5120*/  ISETP.NE.U32.AND P2, PT, RZ, UR14, PT ;  /* 0x0000000eff007c0c */ /* 0x000fe4000bf45070 */
[----:B------:R-:W-:Y:S02]  /*5130*/  SHF.L.U32 R12, R32, 0x1f, RZ ;  /* 0x0000001f200c7819 */ /* 0x000fe400000006ff */
[----:B------:R-:W-:Y:S05]  /*5140*/  ISETP.NE.AND.EX P2, PT, RZ, UR15, PT, P2 ;  /* 0x0000000fff007c0c */ /* 0x000fea000bf45320 */
[----:B------:R-:W-:Y:S02]  /*5150*/  USHF.L.U32 UR42, UR42, 0x7, URZ ;  /* 0x000000072a2a7899 */ /* 0x000fe400080006ff */
[----:B------:R-:W-:Y:S01]  /*5160*/  USHF.L.U32 UR43, UR43, 0x6, URZ ;  /* 0x000000062b2b7899 */ /* 0x000fe200080006ff */
[----:B------:R-:W-:Y:S11]  /*5170*/  BRA.U !UP4, `(.L_x_93) ;  /* 0x000000010c347547 */ /* 0x000ff6000b800000 */
[----:B------:R-:W-:Y:S01]  /*5180*/  UPLOP3.LUT UP0, UPT, UPT, UPT, UP3, 0x80, 0x8 ;  /* 0x000000000008789c */ /* 0x000fe20003f0f030 */
[----:B----4-:R-:W-:Y:S02]  /*5190*/  HFMA2 R0, -RZ, RZ, 0, 5.9604644775390625e-08 ;  /* 0x00000001ff007431 */ /* 0x010fe400000001ff */
[----:B------:R-:W-:Y:S03]  /*51a0*/  IMAD.MOV.U32 R67, RZ, RZ, 0x1 ;  /* 0x00000001ff437424 */ /* 0x000fe600078e00ff */
[----:B------:R-:W-:Y:S05]  /*51b0*/  PLOP3.LUT P0, PT, PT, PT, UP0, 0x80, 0x8 ;  /* 0x000000000008781c */ /* 0x000fea0003f0f008 */
[----:B------:R-:W4:Y:S01]  /*51c0*/  @UP0 LDCU.64 UR6, c[0x0][0x888] ;  /* 0x00011100ff0607ac */ /* 0x000f220008000a00 */
[----:B------:R-:W-:Y:S07]  /*51d0*/  @UP0 UIMAD UR5, UR60, UR14, URZ ;  /* 0x0000000e3c0502a4 */ /* 0x000fee000f8e02ff */
[----:B------:R-:W-:Y:S01]  /*51e0*/  @!P0 PRMT R67, R0, 0x7610, R67 ;  /* 0x0000761000438816 */ /* 0x000fe20000000043 */
[----:B----4-:R-:W-:Y:S03]  /*51f0*/  @UP0 UIMAD.WIDE UR6, UR5, 0x4, UR6 ;  /* 0x00000004050608a5 */ /* 0x010fe6000f8e0206 */
[----:B------:R-:W4:Y:S03]  /*5200*/  @!UP0 LDCU UR5, c[0x0][0x880] ;  /* 0x00011000ff0587ac */ /* 0x000f260008000800 */
[----:B------:R-:W-:Y:S01]  /*5210*/  IMAD.U32 R10, RZ, RZ, UR6 ;  /* 0x00000006ff0a7e24 */ /* 0x000fe2000f8e00ff */
[----:B------:R-:W-:Y:S05]  /*5220*/  MOV R11, UR7 ;  /* 0x00000007000b7c02 */ /* 0x000fea0008000f00 */
[----:B------:R1:W5:Y:S02]  /*5230*/  @P0 LDG.E R35, desc[UR52][R10.64] ;  /* 0x000000340a230981 */ /* 0x000364000c1e1900 */
[----:B-1--4-:R-:W-:Y:S07]  /*5240*/  @!P0 IMAD.U32 R35, RZ, RZ, UR5 ;  /* 0x00000005ff238e24 */ /* 0x012fee000f8e00ff */
.L_x_93:
[----:B-----5:R-:W-:Y:S01]  /*5250*/  @!P2 FSETP.EQ.AND P0, PT, R35, RZ, PT ;  /* 0x000000ff2300a20b */ /* 0x020fe20003f02000 */
[----:B------:R-:W-:Y:S01]  /*5260*/  @!UPT UIADD3 URZ, UPT, UPT, URZ, URZ, URZ ;  /* 0x000000fffffff290 */ /* 0x000fe2000fffe0ff */
[----:B------:R-:W-:Y:S11]  /*5270*/  @!P2 BRA `(.L_x_94) ;  /* 0x000000000014a947 */ /* 0x000ff60003800000 */
[----:B------:R-:W-:Y:S02]  /*5280*/  LOP3.LUT P2, RZ, R67, 0xff, RZ, 0xc0, !PT ;  /* 0x000000ff43ff7812 */ /* 0x000fe4000784c0ff */
[----:B------:R-:W-:Y:S04]  /*5290*/  PLOP3.LUT P0, PT, PT, PT, UP0, 0x80, 0x8 ;  /* 0x000000000008781c */ /* 0x000fe80003f0f008 */
[----:B------:R-:W-:Y:S07]  /*52a0*/  PLOP3.LUT P0, PT, P0, PT, PT, 0x8, 0x80 ;  /* 0x000000000080781c */ /* 0x000fee000070e170 */
[----:B------:R-:W-:Y:S11]  /*52b0*/  @P2 FSETP.EQ.AND P0, PT, R35, RZ, PT ;  /* 0x000000ff2300220b */ /* 0x000ff60003f02000 */
[----:B------:R-:W-:Y:S02]  /*52c0*/  @!UPT UIADD3 URZ, UPT, UPT, URZ, URZ, URZ ;  /* 0x000000fffffff290 */ /* 0x000fe4000fffe0ff */
.L_x_94:
[----:B------:R-:W5:Y:S01]  /*52d0*/  SYNCS.PHASECHK.TRANS64.TRYWAIT P2, [UR4+0x50], R12 ;  /* 0x0000500cff0075a7 */ /* 0x000f620008041104 */
[----:B------:R-:W-:Y:S04]  /*52e0*/  ELECT P4, URZ, PT ;  /* 0x0000000000ff782f */ /* 0x000fe80003880000 */
[----:B------:R-:W-:Y:S11]  /*52f0*/  PLOP3.LUT P4, PT, P0, P4, PT, 0xf2, 0x2f ;  /* 0x00000000002f781c */ /* 0x000ff60000789e72 */
[----:B------:R-:W-:Y:S02]  /*5300*/  @!UPT UIADD3 URZ, UPT, UPT, URZ, URZ, URZ ;  /* 0x000000fffffff290 */ /* 0x000fe4000fffe0ff */
[----:B--2---:R-:W-:Y:S05]  /*5310*/  @!P4 IADD3 R9, P0, PT, R36, 0x580, RZ ;  /* 0x000005802409c810 */ /* 0x004fea0007f1e0ff */
[----:B----4-:R-:W-:Y:S01]  /*5320*/  @!P4 IMAD.X R0, RZ, RZ, R37, P0 ;  /* 0x000000ffff00c224 */ /* 0x010fe200000e0625 */
[----:B-----5:R-:W-:Y:S07]  /*5330*/  @!P2 BRA `(.L_x_95) ;  /* 0x000000480094a947 */ /* 0x020fee0003800000 */
.L_x_183:
[----:B------:R-:W-:Y:S01]  /*5340*/  @!P4 R2UR UR6, R9 ;  /* 0x000000000906c2ca */ /* 0x000fe200000e0000 */
[----:B------:R-:W-:Y:S01]  /*5350*/  VOTEU.ALL UP1, P4 ;  /* 0x0000000000ff7886 */ /* 0x000fe20002020000 */
[----:B------:R-:W-:Y:S01]  /*5360*/  @!P4 R2UR UR5, R0 ;  /* 0x000000000005c2ca */ /* 0x000fe200000e0000 */
[----:B------:R-:W-:Y:S01]  /*5370*/  VOTEU.ALL UP2, P4 ;  /* 0x0000000000ff7886 */ /* 0x000fe20002040000 */
[----:B------:R-:W-:Y:S01]  /*5380*/  UMOV UR16, 0x0 ;  /* 0x0000000000107882 */ /* 0x000fe20000000000 */
[----:B------:R-:W-:Y:S01]  /*5390*/  UMOV UR17, 0x10000000 ;  /* 0x1000000000117882 */ /* 0x000fe20000000000 */
[----:B------:R-:W-:Y:S01]  /*53a0*/  @!UP1 UIADD3 UR40, UPT, UPT, UR4, 0x200, URZ ;  /* 0x0000020004289890 */ /* 0x000fe2000fffe0ff */
[----:B------:R-:W-:Y:S01]  /*53b0*/  @!P4 IMAD.MOV.U32 R0, RZ, RZ, 0x2000 ;  /* 0x00002000ff00c424 */ /* 0x000fe200078e00ff */
[----:B------:R-:W-:Y:S01]  /*53c0*/  UMOV UR44, UR60 ;  /* 0x0000003c002c7c82 */ /* 0x000fe20008000000 */
[----:B------:R-:W-:Y:S01]  /*53d0*/  @!UP1 UIADD3 UR10, UPT, UPT, UR42, 0x40, URZ ;  /* 0x000000402a0a9890 */ /* 0x000fe2000fffe0ff */
[----:B------:R-:W-:Y:S01]  /*53e0*/  @!P4 IADD3 R9, P0, PT, R36, 0x580, RZ ;  /* 0x000005802409c810 */ /* 0x000fe20007f1e0ff */
[----:B------:R-:W-:Y:S02]  /*53f0*/  @!UP1 UIADD3 UR8, UPT, UPT, UR4, 0x1200, URZ ;  /* 0x0000120004089890 */ /* 0x000fe4000fffe0ff */
[----:B------:R-:W-:Y:S01]  /*5400*/  IMAD.U32 R10, RZ, RZ, UR6 ;  /* 0x00000006ff0a7e24 */ /* 0x000fe2000f8e00ff */
[----:B------:R-:W-:Y:S01]  /*5410*/  VOTEU.ALL UP1, P4 ;  /* 0x0000000000ff7886 */ /* 0x000fe20002020000 */
[----:B------:R-:W-:Y:S01]  /*5420*/  IMAD.U32 R11, RZ, RZ, UR5 ;  /* 0x00000005ff0b7e24 */ /* 0x000fe2000f8e00ff */
[----:B------:R-:W-:Y:S01]  /*5430*/  UMOV UR9, UR41 ;  /* 0x0000002900097c82 */ /* 0x000fe20008000000 */
[----:B------:R-:W-:Y:S01]  /*5440*/  UMOV UR11, UR43 ;  /* 0x0000002b000b7c82 */ /* 0x000fe20008000000 */
[----:B------:R-:W-:Y:S01]  /*5450*/  @!P4 R2UR UR6, R10 ;  /* 0x000000000a06c2ca */ /* 0x000fe200000e0000 */
[----:B------:R-:W-:Y:S01]  /*5460*/  UMOV UR12, UR60 ;  /* 0x0000003c000c7c82 */ /* 0x000fe20008000000 */
[----:B------:R-:W-:Y:S01]  /*5470*/  @!P4 R2UR UR7, R11 ;  /* 0x000000000b07c2ca */ /* 0x000fe200000e0000 */
[----:B------:R-:W-:Y:S11]  /*5480*/  UPRMT UR5, UR54, 0x654, UR41 ;  /* 0x0000065436057896 */ /* 0x000ff60008000029 */
[----:B------:R-:W-:Y:S01]  /*5490*/  @!UPT UIADD3 URZ, UPT, UPT, URZ, URZ, URZ ;  /* 0x000000fffffff290 */ /* 0x000fe2000fffe0ff */
[----:B------:R4:W-:Y:S01]  /*54a0*/  @!UP2 UTMALDG.3D [UR40], [UR6], desc[UR16] ;  /* 0x000010280600a5b4 */ /* 0x0009e20008011000 */
[----:B------:R4:W-:Y:S01]  /*54b0*/  @!UP1 UTMALDG.3D [UR8], [UR6], desc[UR16] ;  /* 0x00001008060095b4 */ /* 0x0009e20008011000 */
[----:B------:R5:W-:Y:S01]  /*54c0*/  @!P4 SYNCS.ARRIVE.TRANS64.RED.A0TR RZ, [UR4+0x30], R0 ;  /* 0x00003000ffffc9a7 */ /* 0x000be20008300404 */
[----:B------:R-:W-:Y:S01]  /*54d0*/  SYNCS.ARRIVE.TRANS64.RED.A1T0 RZ, [UR5], RZ ;  /* 0x000000ffffff79a7 */ /* 0x000fe20008100405 */
[----:B-----5:R-:W-:Y:S01]  /*54e0*/  @!P4 IMAD.X R0, RZ, RZ, R37, P0 ;  /* 0x000000ffff00c224 */ /* 0x020fe200000e0625 */
[----:B------:R-:W5:Y:S02]  /*54f0*/  SYNCS.PHASECHK.TRANS64.TRYWAIT P2, [UR4+0x58], R12 ;  /* 0x0000580cff0075a7 */ /* 0x000f640008041104 */
[----:B----45:R-:W-:Y:S05]  /*5500*/  @!P2 BRA `(.L_x_96) ;  /* 0x000000480038a947 */ /* 0x030fea0003800000 */
.L_x_185:
        /* <DEDUP_REMOVED lines=8> */
[----:B------:R-:W-:Y:S01]  /*5590*/  @!UP1 UIADD3 UR32, UPT, UPT, UR4, 0x2200, URZ ;  /* 0x0000220004209890 */ /* 0x000fe2000fffe0ff */
[----:B------:R-:W-:Y:S01]  /*55a0*/  @!P4 IADD3 R21, P0, PT, R36, 0x580, RZ ;  /* 0x000005802415c810 */ /* 0x000fe20007f1e0ff */
[----:B------:R-:W-:Y:S01]  /*55b0*/  UMOV UR35, UR43 ;  /* 0x0000002b00237c82 */ /* 0x000fe20008000000 */
[----:B------:R-:W-:Y:S01]  /*55c0*/  UMOV UR36, UR60 ;  /* 0x0000003c00247c82 */ /* 0x000fe20008000000 */
[----:B------:R-:W-:Y:S01]  /*55d0*/  @!UP1 UIADD3 UR10, UPT, UPT, UR42, 0x50, URZ ;  /* 0x000000502a0a9890 */ /* 0x000fe2000fffe0ff */
[----:B------:R-:W-:Y:S01]  /*55e0*/  IMAD.U32 R10, RZ, RZ, UR6 ;  /* 0x00000006ff0a7e24 */ /* 0x000fe2000f8e00ff */
[----:B------:R-:W-:Y:S01]  /*55f0*/  @!UP1 UIADD3 UR8, UPT, UPT, UR4, 0x3200, URZ ;  /* 0x0000320004089890 */ /* 0x000fe2000fffe0ff */
[----:B------:R-:W-:Y:S01]  /*5600*/  IMAD.U32 R11, RZ, RZ, UR5 ;  /* 0x00000005ff0b7e24 */ /* 0x000fe2000f8e00ff */
[----:B------:R-:W-:Y:S01]  /*5610*/  VOTEU.ALL UP1, P4 ;  /* 0x0000000000ff7886 */ /* 0x000fe20002020000 */
[----:B------:R-:W-:Y:S01]  /*5620*/  UMOV UR9, UR33 ;  /* 0x0000002100097c82 */ /* 0x000fe20008000000 */
[----:B------:R-:W-:Y:S01]  /*5630*/  @!P4 R2UR UR6, R10 ;  /* 0x000000000a06c2ca */ /* 0x000fe200000e0000 */
[----:B------:R-:W-:Y:S01]  /*5640*/  UMOV UR11, UR43 ;  /* 0x0000002b000b7c82 */ /* 0x000fe20008000000 */
[----:B------:R-:W-:Y:S01]  /*5650*/  @!P4 R2UR UR7, R11 ;  /* 0x000000000b07c2ca */ /* 0x000fe200000e0000 */
[----:B------:R-:W-:Y:S01]  /*5660*/  UMOV UR12, UR60 ;  /* 0x0000003c000c7c82 */ /* 0x000fe20008000000 */
[----:B------:R-:W-:Y:S01]  /*5670*/  UPRMT UR5, UR54, 0x654, UR33 ;  /* 0x0000065436057896 */ /* 0x000fe20008000021 */
[----:B------:R-:W-:Y:S10]  /*5680*/  @!P4 IMAD.X R20, RZ, RZ, R37, P0 ;  /* 0x000000ffff14c224 */ /* 0x000ff400000e0625 */
[----:B------:R4:W-:Y:S01]  /*5690*/  @!UP2 UTMALDG.3D [UR32], [UR6], desc[UR16] ;  /* 0x000010200600a5b4 */ /* 0x0009e20008011000 */
[----:B------:R4:W-:Y:S01]  /*56a0*/  @!UP1 UTMALDG.3D [UR8], [UR6], desc[UR16] ;  /* 0x00001008060095b4 */ /* 0x0009e20008011000 */
[----:B------:R4:W-:Y:S01]  /*56b0*/  @!P4 SYNCS.ARRIVE.TRANS64.RED.A0TR RZ, [UR4+0x38], R0 ;  /* 0x00003800ffffc9a7 */ /* 0x0009e20008300404 */
[----:B------:R-:W-:Y:S01]  /*56c0*/  SYNCS.ARRIVE.TRANS64.RED.A1T0 RZ, [UR5], RZ ;  /* 0x000000ffffff79a7 */ /* 0x000fe20008100405 */
[----:B------:R-:W5:Y:S02]  /*56d0*/  SYNCS.PHASECHK.TRANS64.TRYWAIT P2, [UR4+0x60], R12 ;  /* 0x0000600cff0075a7 */ /* 0x000f640008041104 */
[----:B----45:R-:W-:Y:S05]  /*56e0*/  @!P2 BRA `(.L_x_97) ;  /* 0x0000004400d8a947 */ /* 0x030fea0003800000 */
.L_x_187:
[----:B------:R-:W4:Y:S01]  /*56f0*/  LDC.64 R14, c[0x0][0xb10] ;  /* 0x0002c400ff0e7b82 */ /* 0x000f220000000a00 */
[----:B------:R-:W-:Y:S01]  /*5700*/  @!P4 R2UR UR6, R21 ;  /* 0x000000001506c2ca */ /* 0x000fe200000e0000 */
[----:B------:R-:W-:Y:S01]  /*5710*/  VOTEU.ALL UP1, P4 ;  /* 0x0000000000ff7886 */ /* 0x000fe20002020000 */
[----:B------:R-:W-:Y:S01]  /*5720*/  @!P4 R2UR UR5, R20 ;  /* 0x000000001405c2ca */ /* 0x000fe200000e0000 */
[----:B------:R-:W-:Y:S01]  /*5730*/  VOTEU.ALL UP2, P4 ;  /* 0x0000000000ff7886 */ /* 0x000fe20002040000 */
[----:B------:R-:W-:Y:S03]  /*5740*/  UMOV UR16, 0x0 ;  /* 0x0000000000107882 */ /* 0x000fe60000000000 */
[----:B------:R-:W5:Y:S01]  /*5750*/  LDC.64 R10, c[0x0][0xb18] ;  /* 0x0002c600ff0a7b82 */ /* 0x000f620000000a00 */
[----:B------:R-:W-:Y:S01]  /*5760*/  @!UP1 UIADD3 UR26, UPT, UPT, UR42, 0x20, URZ ;  /* 0x000000202a1a9890 */ /* 0x000fe2000fffe0ff */
[----:B------:R-:W-:Y:S01]  /*5770*/  @P3 SHF.R.U32.HI R24, RZ, 0x10, R29 ;  /* 0x00000010ff183819 */ /* 0x000fe2000001161d */
[----:B------:R-:W-:Y:S01]  /*5780*/  @!UP1 UIADD3 UR24, UPT, UPT, UR4, 0x4200, URZ ;  /* 0x0000420004189890 */ /* 0x000fe2000fffe0ff */
[----:B------:R-:W-:Y:S01]  /*5790*/  VIADD R27, R27, 0x1 ;  /* 0x000000011b1b7836 */ /* 0x000fe20000000000 */
[----:B------:R-:W-:Y:S03]  /*57a0*/  UMOV UR17, 0x10000000 ;  /* 0x1000000000117882 */ /* 0x000fe60000000000 */
[----:B------:R-:W1:Y:S01]  /*57b0*/  @!P1 LDC R0, c[0x0][0xb20] ;  /* 0x0002c800ff009b82 */ /* 0x000e620000000800 */
[----:B------:R-:W-:Y:S01]  /*57c0*/  UMOV UR27, UR43 ;  /* 0x0000002b001b7c82 */ /* 0x000fe20008000000 */
[----:B------:R-:W-:Y:S01]  /*57d0*/  IMAD.U32 R20, RZ, RZ, UR6 ;  /* 0x00000006ff147e24 */ /* 0x000fe2000f8e00ff */
[----:B------:R-:W-:Y:S05]  /*57e0*/  UMOV UR28, UR60 ;  /* 0x0000003c001c7c82 */ /* 0x000fea0008000000 */
[----:B--2---:R-:W2:Y:S01]  /*57f0*/  @!P1 LDC R3, c[0x0][0xb0c] ;  /* 0x0002c300ff039b82 */ /* 0x004ea20000000800 */
[----:B------:R-:W-:Y:S01]  /*5800*/  IMAD.U32 R21, RZ, RZ, UR5 ;  /* 0x00000005ff157e24 */ /* 0x000fe2000f8e00ff */
[----:B------:R-:W-:Y:S01]  /*5810*/  @!UP1 UIADD3 UR10, UPT, UPT, UR42, 0x60, URZ ;  /* 0x000000602a0a9890 */ /* 0x000fe2000fffe0ff */
[----:B------:R-:W-:Y:S01]  /*5820*/  @!P4 R2UR UR6, R20 ;  /* 0x000000001406c2ca */ /* 0x000fe200000e0000 */
[----:B------:R-:W-:Y:S01]  /*5830*/  @!UP1 UIADD3 UR8, UPT, UPT, UR4, 0x5200, URZ ;  /* 0x0000520004089890 */ /* 0x000fe2000fffe0ff */
[----:B------:R-:W-:Y:S01]  /*5840*/  @!P4 IMAD.MOV.U32 R20, RZ, RZ, 0x2000 ;  /* 0x00002000ff14c424 */ /* 0x000fe200078e00ff */
[----:B------:R-:W-:Y:S01]  /*5850*/  @!P4 R2UR UR7, R21 ;  /* 0x000000001507c2ca */ /* 0x000fe200000e0000 */
[----:B------:R-:W-:Y:S01]  /*5860*/  VOTEU.ALL UP1, P4 ;  /* 0x0000000000ff7886 */ /* 0x000fe20002020000 */
[----:B------:R-:W-:Y:S01]  /*5870*/  UMOV UR9, UR25 ;  /* 0x0000001900097c82 */ /* 0x000fe20008000000 */
[----:B------:R-:W-:Y:S01]  /*5880*/  UMOV UR11, UR43 ;  /* 0x0000002b000b7c82 */ /* 0x000fe20008000000 */
[----:B------:R-:W-:Y:S01]  /*5890*/  UMOV UR12, UR60 ;  /* 0x0000003c000c7c82 */ /* 0x000fe20008000000 */
[----:B------:R-:W-:Y:S08]  /*58a0*/  UPRMT UR5, UR54, 0x654, UR25 ;  /* 0x0000065436057896 */ /* 0x000ff00008000019 */
[----:B------:R1:W-:Y:S01]  /*58b0*/  @!UP2 UTMALDG.3D [UR24], [UR6], desc[UR16] ;  /* 0x000010180600a5b4 */ /* 0x0003e20008011000 */
[----:B--2---:R-:W-:Y:S01]  /*58c0*/  @!P1 ISETP.NE.AND P2, PT, R3, 0x1, PT ;  /* 0x000000010300980c */ /* 0x004fe20003f45270 */
[C---:B----4-:R-:W-:Y:S01]  /*58d0*/  @!P1 IMAD.HI.U32 R14, R13.reuse, R14, RZ ;  /* 0x0000000e0d0e9227 */ /* 0x050fe200078e00ff */
[----:B-----5:R-:W-:Y:S01]  /*58e0*/  @!P1 ISETP.NE.AND P0, PT, R10, 0x1, PT ;  /* 0x000000010a00980c */ /* 0x020fe20003f05270 */
[----:B------:R2:W-:Y:S01]  /*58f0*/  @!UP1 UTMALDG.3D [UR8], [UR6], desc[UR16] ;  /* 0x00001008060095b4 */ /* 0x0005e20008011000 */
[----:B------:R2:W-:Y:S01]  /*5900*/  @!P4 SYNCS.ARRIVE.TRANS64.RED.A0TR RZ, [UR4+0x40], R20 ;  /* 0x00004014ffffc9a7 */ /* 0x0005e20008300404 */
[C---:B------:R-:W-:Y:S01]  /*5910*/  @!P1 IMAD.HI.U32 R11, R8.reuse, R11, RZ ;  /* 0x0000000b080b9227 */ /* 0x040fe200078e00ff */
[----:B------:R-:W-:Y:S04]  /*5920*/  @!P1 SHF.R.U32.HI R14, RZ, R15, R14 ;  /* 0x0000000fff0e9219 */ /* 0x000fe8000001160e */
[----:B-1----:R-:W-:Y:S02]  /*5930*/  @!P1 SHF.R.U32.HI R9, RZ, R0, R11 ;  /* 0x00000000ff099219 */ /* 0x002fe4000001160b */
[----:B------:R-:W-:Y:S02]  /*5940*/  @!P1 SEL R14, R13, R14, !P2 ;  /* 0x0000000e0d0e9207 */ /* 0x000fe40005000000 */
[----:B------:R-:W-:Y:S05]  /*5950*/  @!P1 SEL R9, R8, R9, !P0 ;  /* 0x0000000908099207 */ /* 0x000fea0004000000 */
[----:B------:R-:W-:Y:S01]  /*5960*/  @!P1 IMAD.IADD R0, R9, 0x1, -R14 ;  /* 0x0000000109009824 */ /* 0x000fe200078e0a0e */
[----:B------:R-:W-:Y:S01]  /*5970*/  SYNCS.ARRIVE.TRANS64.RED.A1T0 RZ, [UR5], RZ ;  /* 0x000000ffffff79a7 */ /* 0x000fe20008100405 */
[----:B------:R-:W-:Y:S02]  /*5980*/  @!P1 IMAD.IADD R9, R14, 0x1, -R9 ;  /* 0x000000010e099824 */ /* 0x000fe400078e0a09 */
[----:B------:R-:W-:Y:S02]  /*5990*/  @!P1 IMAD R13, R0, R3, R13 ;  /* 0x00000003000d9224 */ /* 0x000fe400078e020d */
[----:B------:R-:W-:Y:S01]  /*59a0*/  @!P1 IMAD R8, R9, R10, R8 ;  /* 0x0000000a09089224 */ /* 0x000fe200078e0208 */
[----:B------:R-:W1:Y:S02]  /*59b0*/  SYNCS.PHASECHK.TRANS64.TRYWAIT P5, [UR4+0x68], R12 ;  /* 0x0000680cff0075a7 */ /* 0x000e6400080a1104 */
[----:B-12---:R-:W-:Y:S05]  /*59c0*/  @!P5 BRA `(.L_x_98) ;  /* 0x000000440038d947 */ /* 0x006fea0003800000 */
.L_x_189:
[----:B-1----:R-:W-:Y:S01]  /*59d0*/  @!P4 IADD3 R3, P0, PT, R36, 0x580, RZ ;  /* 0x000005802403c810 */ /* 0x002fe20007f1e0ff */
[----:B------:R-:W-:Y:S01]  /*59e0*/  VOTEU.ALL UP1, P4 ;  /* 0x0000000000ff7886 */ /* 0x000fe20002020000 */
[----:B------:R-:W-:Y:S01]  /*59f0*/  VOTEU.ALL UP2, P4 ;  /* 0x0000000000ff7886 */ /* 0x000fe20002040000 */
[----:B------:R-:W-:Y:S01]  /*5a00*/  UMOV UR22, 0x0 ;  /* 0x0000000000167882 */ /* 0x000fe20000000000 */
[----:B------:R-:W-:Y:S01]  /*5a10*/  @!P4 R2UR UR6, R3 ;  /* 0x000000000306c2ca */ /* 0x000fe200000e0000 */
[----:B------:R-:W-:Y:S01]  /*5a20*/  @!P4 IMAD.X R0, RZ, RZ, R37, P0 ;  /* 0x000000ffff00c224 */ /* 0x000fe200000e0625 */
[----:B------:R-:W-:Y:S01]  /*5a30*/  @!UP1 UIADD3 UR17, UPT, UPT, UR4, 0x48, URZ ;  /* 0x0000004804119890 */ /* 0x000fe2000fffe0ff */
[----:B------:R-:W-:Y:S01]  /*5a40*/  ISETP.NE.AND P0, PT, R27, 0x2, PT ;  /* 0x000000021b00780c */ /* 0x000fe20003f05270 */
[----:B------:R-:W-:Y:S01]  /*5a50*/  @!UP1 UIADD3 UR18, UPT, UPT, UR42, 0x30, URZ ;  /* 0x000000302a129890 */ /* 0x000fe2000fffe0ff */
[----:B------:R-:W-:Y:S01]  /*5a60*/  LOP3.LUT R32, R32, 0x1, RZ, 0x3c, !PT ;  /* 0x0000000120207812 */ /* 0x000fe200078e3cff */
[----:B------:R-:W-:Y:S01]  /*5a70*/  @!UP1 UIADD3 UR16, UPT, UPT, UR4, 0x6200, URZ ;  /* 0x0000620004109890 */ /* 0x000fe2000fffe0ff */
[----:B------:R-:W-:Y:S01]  /*5a80*/  @!P4 R2UR UR5, R0 ;  /* 0x000000000005c2ca */ /* 0x000fe200000e0000 */
[----:B------:R-:W-:Y:S01]  /*5a90*/  UMOV UR23, 0x10000000 ;  /* 0x1000000000177882 */ /* 0x000fe20000000000 */
[----:B------:R-:W-:Y:S01]  /*5aa0*/  UMOV UR19, UR43 ;  /* 0x0000002b00137c82 */ /* 0x000fe20008000000 */
[----:B------:R-:W-:Y:S01]  /*5ab0*/  UMOV UR20, UR60 ;  /* 0x0000003c00147c82 */ /* 0x000fe20008000000 */
[----:B------:R-:W-:Y:S01]  /*5ac0*/  @!UP1 UIADD3 UR10, UPT, UPT, UR42, 0x70, URZ ;  /* 0x000000702a0a9890 */ /* 0x000fe2000fffe0ff */
[----:B------:R-:W-:Y:S01]  /*5ad0*/  SEL R0, RZ, 0x1, P0 ;  /* 0x00000001ff007807 */ /* 0x000fe20000000000 */
[----:B------:R-:W-:Y:S01]  /*5ae0*/  IMAD.U32 R10, RZ, RZ, UR6 ;  /* 0x00000006ff0a7e24 */ /* 0x000fe2000f8e00ff */
[----:B------:R-:W-:Y:S01]  /*5af0*/  @!UP1 UIADD3 UR8, UPT, UPT, UR4, 0x7200, URZ ;  /* 0x0000720004089890 */ /* 0x000fe2000fffe0ff */
[----:B------:R-:W-:Y:S01]  /*5b00*/  IMAD.IADD R20, R8, 0x1, R66 ;  /* 0x0000000108147824 */ /* 0x000fe200078e0242 */
[----:B------:R-:W-:Y:S01]  /*5b10*/  VOTEU.ALL UP1, P4 ;  /* 0x0000000000ff7886 */ /* 0x000fe20002020000 */
[----:B------:R-:W-:Y:S01]  /*5b20*/  UMOV UR11, UR43 ;  /* 0x0000002b000b7c82 */ /* 0x000fe20008000000 */
[----:B------:R-:W-:Y:S01]  /*5b30*/  @!P4 R2UR UR6, R10 ;  /* 0x000000000a06c2ca */ /* 0x000fe200000e0000 */
[----:B------:R-:W-:Y:S01]  /*5b40*/  UMOV UR12, UR60 ;  /* 0x0000003c000c7c82 */ /* 0x000fe20008000000 */
[----:B------:R-:W-:Y:S01]  /*5b50*/  IMAD.U32 R11, RZ, RZ, UR5 ;  /* 0x00000005ff0b7e24 */ /* 0x000fe2000f8e00ff */
[----:B------:R-:W-:Y:S01]  /*5b60*/  UMOV UR9, UR17 ;  /* 0x0000001100097c82 */ /* 0x000fe20008000000 */
[----:B------:R-:W-:Y:S01]  /*5b70*/  @P3 R2UR UR60, R24 ;  /* 0x00000000183c32ca */ /* 0x000fe200000e0000 */
[----:B------:R-:W-:Y:S01]  /*5b80*/  IMAD.IADD R21, R13, 0x1, R68 ;  /* 0x000000010d157824 */ /* 0x000fe200078e0244 */
[----:B------:R-:W-:Y:S02]  /*5b90*/  LOP3.LUT R25, R25, R0, RZ, 0x3c, !PT ;  /* 0x0000000019197212 */ /* 0x000fe400078e3cff */
[----:B------:R-:W-:Y:S02]  /*5ba0*/  @!P4 R2UR UR7, R11 ;  /* 0x000000000b07c2ca */ /* 0x000fe400000e0000 */
[----:B------:R-:W-:Y:S11]  /*5bb0*/  SEL R27, R27, RZ, P0 ;  /* 0x000000ff1b1b7207 */ /* 0x000ff60000000000 */
[----:B------:R4:W-:Y:S01]  /*5bc0*/  @!UP2 UTMALDG.3D [UR16], [UR6], desc[UR22] ;  /* 0x000016100600a5b4 */ /* 0x0009e20008011000 */
[----:B------:R4:W-:Y:S01]  /*5bd0*/  @!UP1 UTMALDG.3D [UR8], [UR6], desc[UR22] ;  /* 0x00001608060095b4 */ /* 0x0009e20008011000 */
[----:B------:R4:W-:Y:S01]  /*5be0*/  @!P4 SYNCS.ARRIVE.TRANS64.RED.A0TR RZ, [UR4+0x48], R23 ;  /* 0x00004817ffffc9a7 */ /* 0x0009e20008300404 */
[----:B------:R-:W-:Y:S01]  /*5bf0*/  UPLOP3.LUT UP1, UPT, UPT, UPT, UPT, 0x80, 0x8 ;  /* 0x000000000008789c */ /* 0x000fe20003f2f070 */
[----:B------:R-:W-:Y:S01]  /*5c00*/  SYNCS.ARRIVE.TRANS64.RED.A1T0 RZ, [UR13], RZ ;  /* 0x000000ffffff79a7 */ /* 0x000fe2000810040d */
[----:B------:R-:W-:Y:S09]  /*5c10*/  @P3 BRA `(.L_x_99) ;  /* 0xfffffff0002c3947 */ /* 0x000ff2000383ffff */
[----:B------:R-:W-:-:S04]  /*5c20*/  SHF.L.U32 R3, R32, 0x1f, RZ ;  /* 0x0000001f20037819 */ /* 0x000fc800000006ff */
[----:B------:R-:W1:Y:S02]  /*5c30*/  SYNCS.PHASECHK.TRANS64.TRYWAIT P0, [UR4+0x50], R3 ;  /* 0x00005003ff0075a7 */ /* 0x000e640008001104 */
[----:B-1----:R-:W-:Y:S05]  /*5c40*/  @!P0 BRA `(.L_x_100) ;  /* 0x0000004000b08947 */ /* 0x002fea0003800000 */
.L_x_191:
[----:B------:R-:W2:Y:S02]  /*5c50*/  SYNCS.PHASECHK.TRANS64.TRYWAIT P0, [UR4+0x58], R3 ;  /* 0x00005803ff0075a7 */ /* 0x000ea40008001104 */
[----:B--2---:R-:W-:Y:S05]  /*5c60*/  @!P0 BRA `(.L_x_101) ;  /* 0x0000004000c08947 */ /* 0x004fea0003800000 */
.L_x_193:
[----:B------:R-:W2:Y:S02]  /*5c70*/  SYNCS.PHASECHK.TRANS64.TRYWAIT P0, [UR4+0x60], R3 ;  /* 0x00006003ff0075a7 */ /* 0x000ea40008001104 */
[----:B--2---:R-:W-:Y:S05]  /*5c80*/  @!P0 BRA `(.L_x_102) ;  /* 0x0000004000d08947 */ /* 0x004fea0003800000 */
.L_x_195:
[----:B-1----:R-:W-:-:S07]  /*5c90*/  MOV R0, UR4 ;  /* 0x0000000400007c02 */ /* 0x002fce0008000f00 */
.L_x_103:
[----:B-1----:R-:W-:-:S04]  /*5ca0*/  SHF.L.U32 R3, R32, 0x1f, RZ ;  /* 0x0000001f20037819 */ /* 0x002fc800000006ff */
[----:B------:R1:W2:Y:S03]  /*5cb0*/  SYNCS.PHASECHK.TRANS64.TRYWAIT P0, [R0+URZ+0x68], R3 ;  /* 0x00006803000075a7 */ /* 0x0002a600080011ff */
[----:B--2---:R-:W-:Y:S05]  /*5cc0*/  @!P0 NANOSLEEP.SYNCS 0x989680 ;  /* 0x009896800000895d */ /* 0x004fea0003900000 */
[----:B------:R-:W2:Y:S02]  /*5cd0*/  @!P0 SYNCS.PHASECHK.TRANS64 P0, [R0+URZ+0x68], R3 ;  /* 0x00006803000085a7 */ /* 0x000ea400080010ff */
[----:B--2-4-:R-:W-:Y:S05]  /*5ce0*/  @P0 EXIT ;  /* 0x000000000000094d */ /* 0x014fea0003800000 */
[----:B------:R-:W-:Y:S05]  /*5cf0*/  BRA `(.L_x_103) ;  /* 0xfffffffc00e87947 */ /* 0x000fea000383ffff */
.L_x_88:
[----:B------:R-:W-:-:S06]  /*5d00*/  UISETP.GE.AND UP1, UPT, UR10, 0x4, UPT ;  /* 0x000000040a00788c */ /* 0x000fcc000bf26270 */
[----:B------:R-:W-:-:S13]  /*5d10*/  PLOP3.LUT P0, PT, PT, PT, UP1, 0x80, 0x8 ;  /* 0x000000000008781c */ /* 0x000fda0003f0f018 */
[----:B------:R-:W-:Y:S05]  /*5d20*/  @!P0 EXIT ;  /* 0x000000000000894d */ /* 0x000fea0003800000 */
[----:B------:R-:W-:Y:S01]  /*5d30*/  BAR.SYNC.DEFER_BLOCKING 0x6, 0xa0 ;  /* 0x0182800000007b1d */ /* 0x000fe20000010000 */
[C---:B------:R-:W-:Y:S01]  /*5d40*/  IMAD.SHL.U32 R4, R81.reuse, 0x10, RZ ;  /* 0x0000001051047824 */ /* 0x040fe200078e00ff */
[C---:B------:R-:W-:Y:S01]  /*5d50*/  SHF.L.U32 R2, R72.reuse, 0x15, RZ ;  /* 0x0000001548027819 */ /* 0x040fe200000006ff */
[----:B------:R-:W-:Y:S01]  /*5d60*/  IMAD.SHL.U32 R5, R72, 0x200, RZ ;  /* 0x0000020048057824 */ /* 0x000fe200078e00ff */
[C---:B------:R-:W-:Y:S01]  /*5d70*/  LOP3.LUT R82, R81.reuse, 0x60, RZ, 0xc0, !PT ;  /* 0x0000006051527812 */ /* 0x040fe200078ec0ff */
[C---:B------:R-:W-:Y:S01]  /*5d80*/  IMAD.SHL.U32 R3, R81.reuse, 0x2, RZ ;  /* 0x0000000251037824 */ /* 0x040fe200078e00ff */
[----:B------:R-:W-:Y:S02]  /*5d90*/  UMOV UR36, 0x400 ;  /* 0x0000040000247882 */ /* 0x000fe40000000000 */
[----:B------:R-:W1:Y:S01]  /*5da0*/  LDC R71, c[0x0][0x370] ;  /* 0x0000dc00ff477b82 */ /* 0x000e620000000800 */
[----:B------:R-:W-:Y:S01]  /*5db0*/  ULEA UR36, UR54, UR36, 0x18 ;  /* 0x0000002436247291 */ /* 0x000fe2000f8ec0ff */
[C---:B------:R-:W-:Y:S01]  /*5dc0*/  LOP3.LUT R80, R4.reuse, 0x590, RZ, 0xc0, !PT ;  /* 0x0000059004507812 */ /* 0x040fe200078ec0ff */
[C---:B------:R-:W-:Y:S01]  /*5dd0*/  IMAD.U32 R33, R81.reuse, 0x10000, RZ ;  /* 0x0001000051217824 */ /* 0x040fe200078e00ff */
[----:B------:R-:W-:Y:S01]  /*5de0*/  LOP3.LUT R4, R4, 0x60, RZ, 0xc0, !PT ;  /* 0x0000006004047812 */ /* 0x000fe200078ec0ff */
[----:B------:R-:W-:Y:S01]  /*5df0*/  UIADD3 UR4, UPT, UPT, UR36, 0x200, URZ ;  /* 0x0000020024047890 */ /* 0x000fe2000fffe0ff */
[----:B------:R-:W-:Y:S01]  /*5e00*/  LOP3.LUT R80, R80, 0x200, R5, 0xf8, !PT ;  /* 0x0000020050507812 */ /* 0x000fe200078ef805 */
[----:B------:R-:W-:Y:S01]  /*5e10*/  HFMA2 R30, -RZ, RZ, 0, 0 ;  /* 0x00000000ff1e7431 */ /* 0x000fe200000001ff */
[----:B------:R-:W2:Y:S01]  /*5e20*/  LDC R28, c[0x0][0xb0c] ;  /* 0x0002c300ff1c7b82 */ /* 0x000ea20000000800 */
[----:B------:R-:W-:Y:S01]  /*5e30*/  LOP3.LUT R3, R4, 0xc, R3, 0xf8, !PT ;  /* 0x0000000c04037812 */ /* 0x000fe200078ef803 */
[----:B------:R-:W-:Y:S01]  /*5e40*/  IMAD.MOV.U32 R77, RZ, RZ, 0x1 ;  /* 0x00000001ff4d7424 */ /* 0x000fe200078e00ff */
[----:B------:R-:W-:Y:S01]  /*5e50*/  LOP3.LUT R2, R2, 0x200000, RZ, 0xc0, !PT ;  /* 0x0020000002027812 */ /* 0x000fe200078ec0ff */
[----:B------:R-:W-:Y:S01]  /*5e60*/  IMAD.MOV.U32 R76, RZ, RZ, RZ ;  /* 0x000000ffff4c7224 */ /* 0x000fe200078e00ff */
[----:B------:R-:W-:Y:S01]  /*5e70*/  LOP3.LUT R80, R80, R3, RZ, 0xfc, !PT ;  /* 0x0000000350507212 */ /* 0x000fe200078efcff */
[----:B------:R-:W-:Y:S01]  /*5e80*/  IMAD.MOV.U32 R85, RZ, RZ, RZ ;  /* 0x000000ffff557224 */ /* 0x000fe200078e00ff */
[----:B------:R-:W-:Y:S01]  /*5e90*/  MOV R73, UR4 ;  /* 0x0000000400497c02 */ /* 0x000fe20008000f00 */
[----:B------:R-:W3:Y:S01]  /*5ea0*/  LDC R69, c[0x0][0xb20] ;  /* 0x0002c800ff457b82 */ /* 0x000ee20000000800 */
[----:B------:R-:W4:Y:S01]  /*5eb0*/  LDS R0, [UR36+0x130] ;  /* 0x00013024ff007984 */ /* 0x000f220008000800 */
[C---:B------:R-:W-:Y:S01]  /*5ec0*/  LOP3.LUT R79, R81.reuse, 0x2, RZ, 0xc0, !PT ;  /* 0x00000002514f7812 */ /* 0x040fe200078ec0ff */
[----:B------:R-:W1:Y:S01]  /*5ed0*/  LDCU.64 UR48, c[0x0][0x348] ;  /* 0x00006900ff3077ac */ /* 0x000e620008000a00 */
[----:B------:R-:W-:Y:S01]  /*5ee0*/  LOP3.LUT R33, R2, 0x400000, R33, 0xf8, !PT ;  /* 0x0040000002217812 */ /* 0x000fe200078ef821 */
[----:B------:R-:W-:Y:S01]  /*5ef0*/  IMAD R80, R80, 0x4, R73 ;  /* 0x0000000450507824 */ /* 0x000fe200078e0249 */
[----:B------:R-:W-:Y:S01]  /*5f00*/  LOP3.LUT R81, R81, 0x4, RZ, 0xc0, !PT ;  /* 0x0000000451517812 */ /* 0x000fe200078ec0ff */
[----:B------:R-:W1:Y:S01]  /*5f10*/  LDCU.64 UR44, c[0x0][0x888] ;  /* 0x00011100ff2c77ac */ /* 0x000e620008000a00 */
[----:B------:R-:W1:Y:S01]  /*5f20*/  LDC R27, c[0x0][0xb30] ;  /* 0x0002cc00ff1b7b82 */ /* 0x000e620000000800 */
[----:B------:R-:W-:Y:S01]  /*5f30*/  MOV R75, RZ ;  /* 0x000000ff004b7202 */ /* 0x000fe20000000f00 */
[--C-:B------:R-:W-:Y:S01]  /*5f40*/  IMAD R79, R79, -0x10, R80.reuse ;  /* 0xfffffff04f4f7824 */ /* 0x100fe200078e0250 */
[----:B------:R-:W1:Y:S01]  /*5f50*/  LDCU.64 UR46, c[0x0][0x890] ;  /* 0x00011200ff2e77ac */ /* 0x000e620008000a00 */
[----:B------:R-:W-:Y:S01]  /*5f60*/  IMAD R78, R81, -0x10, R80 ;  /* 0xfffffff0514e7824 */ /* 0x000fe200078e0250 */
[----:B------:R-:W-:-:S03]  /*5f70*/  UMOV UR39, URZ ;  /* 0x000000ff00277c82 */ /* 0x000fc60008000000 */
[----:B------:R-:W1:Y:S01]  /*5f80*/  LDC.64 R64, c[0x0][0xb10] ;  /* 0x0002c400ff407b82 */ /* 0x000e620000000a00 */
[----:B------:R-:W-:-:S07]  /*5f90*/  UMOV UR37, URZ ;  /* 0x000000ff00257c82 */ /* 0x000fce0008000000 */
[----:B------:R-:W1:Y:S08]  /*5fa0*/  LDC.64 R24, c[0x0][0xb18] ;  /* 0x0002c600ff187b82 */ /* 0x000e700000000a00 */
[----:B------:R-:W1:Y:S08]  /*5fb0*/  LDC.64 R22, c[0x0][0xb28] ;  /* 0x0002ca00ff167b82 */ /* 0x000e700000000a00 */
[----:B------:R-:W1:Y:S01]  /*5fc0*/  LDC.64 R62, c[0x0][0x8b0] ;  /* 0x00022c00ff3e7b82 */ /* 0x000e620000000a00 */
[----:B----4-:R-:W-:-:S07]  /*5fd0*/  IMAD.IADD R33, R0, 0x1, R33 ;  /* 0x0000000100217824 */ /* 0x010fce00078e0221 */
[----:B------:R-:W4:Y:S08]  /*5fe0*/  LDC.64 R60, c[0x0][0x8a8] ;  /* 0x00022a00ff3c7b82 */ /* 0x000f300000000a00 */
[----:B--23--:R-:W1:Y:S02]  /*5ff0*/  LDC R70, c[0x0][0x374] ;  /* 0x0000dd00ff467b82 */ /* 0x00ce640000000800 */
.L_x_147:
[----:B------:R-:W-:Y:S02]  /*6000*/  LEA R0, R85, UR36, 0x3 ;  /* 0x0000002455007c11 */ /* 0x000fe4000f8e18ff */
[----:B------:R-:W-:Y:S02]  /*6010*/  SHF.L.U32 R3, R75, 0x1f, RZ ;  /* 0x0000001f4b037819 */ /* 0x000fe400000006ff */
[----:B-1----:R-:W-:Y:S02]  /*6020*/  LEA R16, R85, UR36, 0x4 ;  /* 0x0000002455107c11 */ /* 0x002fe4000f8e20ff */
[----:B------:R-:W2:Y:S02]  /*6030*/  SYNCS.PHASECHK.TRANS64.TRYWAIT P0, [R0+URZ+0x80], R3 ;  /* 0x00008003000075a7 */ /* 0x000ea400080011ff */
[----:B--23--:R-:W-:Y:S05]  /*6040*/  @!P0 BRA `(.L_x_104) ;  /* 0x0000003c00f88947 */ /* 0x00cfea0003800000 */
.L_x_196:
[----:B------:R-:W3:Y:S01]  /*6050*/  LDC.64 R12, c[0x0][0xb10] ;  /* 0x0002c400ff0c7b82 */ /* 0x000ee20000000a00 */
[----:B------:R-:W4:Y:S01]  /*6060*/  LDS.128 R16, [R16+0x110] ;  /* 0x0001100010107984 */ /* 0x000f220000000c00 */
[----:B-1----:R-:W-:Y:S01]  /*6070*/  ISETP.NE.AND P1, PT, R27, 0x1, PT ;  /* 0x000000011b00780c */ /* 0x002fe20003f25270 */
[----:B--2---:R-:W-:Y:S01]  /*6080*/  VIADD R0, R0, 0x90 ;  /* 0x0000009000007836 */ /* 0x004fe20000000000 */
[----:B------:R-:W-:Y:S04]  /*6090*/  ISETP.GE.AND P0, PT, R26, 0x1, PT ;  /* 0x000000011a00780c */ /* 0x000fe80003f06270 */
[----:B------:R-:W1:Y:S01]  /*60a0*/  LDC.64 R10, c[0x0][0xb18] ;  /* 0x0002c600ff0a7b82 */ /* 0x000e620000000a00 */
[----:B------:R-:W-:Y:S01]  /*60b0*/  PRMT R0, RZ, 0x654, R0 ;  /* 0x00000654ff007816 */ /* 0x000fe20000000000 */
[----:B------:R-:W-:Y:S01]  /*60c0*/  @!PT LDS RZ, [RZ] ;  /* 0x00000000fffff984 */ /* 0x000fe20000000800 */
[----:B------:R-:W-:Y:S01]  /*60d0*/  @!PT LDS RZ, [RZ] ;  /* 0x00000000fffff984 */ /* 0x000fe20000000800 */
[----:B------:R-:W-:Y:S01]  /*60e0*/  @!PT LDS RZ, [RZ] ;  /* 0x00000000fffff984 */ /* 0x000fe20000000800 */
[----:B------:R-:W-:Y:S01]  /*60f0*/  @!PT LDS RZ, [RZ] ;  /* 0x00000000fffff984 */ /* 0x000fe20000000800 */
[----:B------:R2:W-:Y:S06]  /*6100*/  MEMBAR.ALL.CTA ;  /* 0x0000000000007992 */ /* 0x0005ec0000008000 */
[----:B--2---:R-:W2:Y:S01]  /*6110*/  FENCE.VIEW.ASYNC.S ;  /* 0x00000000000073c6 */ /* 0x004ea20000000000 */
[----:B------:R-:W1:Y:S08]  /*6120*/  @!P1 LDC R14, c[0x0][0xb20] ;  /* 0x0002c800ff0e9b82 */ /* 0x000e700000000800 */
[----:B------:R-:W1:Y:S01]  /*6130*/  @!P1 LDC R9, c[0x0][0xb0c] ;  /* 0x0002c300ff099b82 */ /* 0x000e620000000800 */
[----:B--2---:R2:W-:Y:S01]  /*6140*/  SYNCS.ARRIVE.TRANS64.RED.A1T0 RZ, [R0+URZ], RZ ;  /* 0x000000ff00ff79a7 */ /* 0x0045e200081004ff */
[----:B----4-:R-:W-:Y:S04]  /*6150*/  LOP3.LUT P4, RZ, R18, 0x1, RZ, 0xc0, !PT ;  /* 0x0000000112ff7812 */ /* 0x010fe8000788c0ff */
[----:B------:R-:W-:Y:S09]  /*6160*/  P2R R83, PR, RZ, 0x10 ;  /* 0x00000010ff537803 */ /* 0x000ff20000000000 */
[----:B------:R-:W-:Y:S02]  /*6170*/  @P4 MOV R31, R16 ;  /* 0x00000010001f4202 */ /* 0x000fe40000000f00 */
[----:B------:R-:W-:Y:S01]  /*6180*/  @P4 LOP3.LUT R29, R17, 0xffff, RZ, 0xc0, !PT ;  /* 0x0000ffff111d4812 */ /* 0x000fe200078ec0ff */
[----:B--23--:R-:W-:Y:S06]  /*6190*/  @!P0 BRA `(.L_x_105) ;  /* 0x0000000000a48947 */ /* 0x00cfec0003800000 */
[----:B------:R-:W-:Y:S01]  /*61a0*/  IMAD.HI.U32 R36, R70, R25, RZ ;  /* 0x0000001946247227 */ /* 0x000fe200078e00ff */
[----:B------:R-:W-:Y:S02]  /*61b0*/  ISETP.NE.AND P0, PT, R24, 0x1, PT ;  /* 0x000000011800780c */ /* 0x000fe40003f05270 */
[----:B------:R-:W-:Y:S01]  /*61c0*/  ISETP.NE.AND P2, PT, R26, 0x1, PT ;  /* 0x000000011a00780c */ /* 0x000fe20003f45270 */
[-C--:B------:R-:W-:Y:S01]  /*61d0*/  IMAD.HI.U32 R34, R71, R64.reuse, RZ ;  /* 0x0000004047227227 */ /* 0x080fe200078e00ff */
[----:B------:R-:W-:Y:S02]  /*61e0*/  SHF.R.U32.HI R37, RZ, R69, R36 ;  /* 0x00000045ff257219 */ /* 0x000fe40000011624 */
[----:B------:R-:W-:Y:S01]  /*61f0*/  ISETP.NE.AND P3, PT, R28, 0x1, PT ;  /* 0x000000011c00780c */ /* 0x000fe20003f65270 */
[----:B------:R-:W-:Y:S01]  /*6200*/  IMAD.HI.U32 R40, R29, R25, RZ ;  /* 0x000000191d287227 */ /* 0x000fe200078e00ff */
[----:B------:R-:W-:Y:S02]  /*6210*/  SHF.R.U32.HI R34, RZ, R65, R34 ;  /* 0x00000041ff227219 */ /* 0x000fe40000011622 */
[----:B------:R-:W-:Y:S01]  /*6220*/  SEL R3, R70, R37, !P0 ;  /* 0x0000002546037207 */ /* 0x000fe20004000000 */
[----:B------:R-:W-:Y:S01]  /*6230*/  IMAD.HI.U32 R38, R31, R64, RZ ;  /* 0x000000401f267227 */ /* 0x000fe200078e00ff */
[----:B------:R-:W-:Y:S03]  /*6240*/  SEL R7, R71, R34, !P3 ;  /* 0x0000002247077207 */ /* 0x000fe60005800000 */
[-C--:B------:R-:W-:Y:S01]  /*6250*/  IMAD.HI.U32 R34, R3, R22.reuse, RZ ;  /* 0x0000001603227227 */ /* 0x080fe200078e00ff */
[----:B------:R-:W-:Y:S03]  /*6260*/  SHF.R.U32.HI R38, RZ, R65, R38 ;  /* 0x00000041ff267219 */ /* 0x000fe60000011626 */
[----:B------:R-:W-:Y:S01]  /*6270*/  IMAD.HI.U32 R36, R7, R22, RZ ;  /* 0x0000001607247227 */ /* 0x000fe200078e00ff */
[----:B------:R-:W-:Y:S02]  /*6280*/  @P2 SHF.R.U32.HI R3, RZ, R23, R34 ;  /* 0x00000017ff032219 */ /* 0x000fe40000011622 */
[----:B------:R-:W-:Y:S02]  /*6290*/  SHF.R.U32.HI R34, RZ, R69, R40 ;  /* 0x00000045ff227219 */ /* 0x000fe40000011628 */
[----:B------:R-:W-:Y:S01]  /*62a0*/  @P2 SHF.R.U32.HI R7, RZ, R23, R36 ;  /* 0x00000017ff072219 */ /* 0x000fe20000011624 */
[C---:B------:R-:W-:Y:S01]  /*62b0*/  IMAD R2, R26.reuse, R3, RZ ;  /* 0x000000031a027224 */ /* 0x040fe200078e02ff */
[----:B------:R-:W-:Y:S02]  /*62c0*/  SEL R5, R29, R34, !P0 ;  /* 0x000000221d057207 */ /* 0x000fe40004000000 */
[----:B------:R-:W-:Y:S01]  /*62d0*/  SEL R3, R31, R38, !P3 ;  /* 0x000000261f037207 */ /* 0x000fe20005800000 */
[----:B------:R-:W-:Y:S01]  /*62e0*/  IMAD R4, R26, R7, RZ ;  /* 0x000000071a047224 */ /* 0x000fe200078e02ff */
[C---:B------:R-:W-:Y:S01]  /*62f0*/  ISETP.GE.AND P0, PT, R5.reuse, R2, PT ;  /* 0x000000020500720c */ /* 0x040fe20003f06270 */
[----:B------:R-:W-:Y:S03]  /*6300*/  IMAD.HI.U32 R6, R5, R22, RZ ;  /* 0x0000001605067227 */ /* 0x000fe600078e00ff */
[----:B------:R-:W-:Y:S01]  /*6310*/  ISETP.GE.OR P0, PT, R3, R4, P0 ;  /* 0x000000040300720c */ /* 0x000fe20000706670 */
[----:B------:R-:W-:Y:S01]  /*6320*/  IMAD.MOV R4, RZ, RZ, -R3 ;  /* 0x000000ffff047224 */ /* 0x000fe200078e0a03 */
[-C--:B------:R-:W-:Y:S03]  /*6330*/  SHF.R.U32.HI R6, RZ, R23.reuse, R6 ;  /* 0x00000017ff067219 */ /* 0x080fe60000011606 */
[----:B------:R-:W-:Y:S01]  /*6340*/  IMAD R31, R28, R4, R31 ;  /* 0x000000041c1f7224 */ /* 0x000fe200078e021f */
[----:B------:R-:W-:Y:S05]  /*6350*/  SEL R15, R5, R6, !P2 ;  /* 0x00000006050f7207 */ /* 0x000fea0005000000 */
[----:B------:R-:W-:Y:S02]  /*6360*/  IMAD.MOV R6, RZ, RZ, -R15 ;  /* 0x000000ffff067224 */ /* 0x000fe400078e0a0f */
[C---:B------:R-:W-:Y:S04]  /*6370*/  @!P0 IMAD.HI.U32 R2, R3.reuse, R22, RZ ;  /* 0x0000001603028227 */ /* 0x040fe800078e00ff */
[----:B------:R-:W-:Y:S01]  /*6380*/  IMAD R6, R26, R6, R5 ;  /* 0x000000061a067224 */ /* 0x000fe200078e0205 */
[----:B------:R-:W-:Y:S04]  /*6390*/  @!P0 SHF.R.U32.HI R2, RZ, R23, R2 ;  /* 0x00000017ff028219 */ /* 0x000fe80000011602 */
[----:B------:R-:W-:Y:S02]  /*63a0*/  @!P0 SEL R0, R3, R2, !P2 ;  /* 0x0000000203008207 */ /* 0x000fe40005000000 */
[----:B------:R-:W-:Y:S02]  /*63b0*/  IADD3 R2, PT, PT, -R5, RZ, RZ ;  /* 0x000000ff05027210 */ /* 0x000fe40007ffe1ff */
[----:B------:R-:W-:Y:S01]  /*63c0*/  @!P0 IADD3 R8, PT, PT, R15, -R0, RZ ;  /* 0x800000000f088210 */ /* 0x000fe20007ffe0ff */
[----:B------:R-:W-:Y:S02]  /*63d0*/  @!P0 IMAD R0, R7, R6, R0 ;  /* 0x0000000607008224 */ /* 0x000fe400078e0200 */
[----:B------:R-:W-:Y:S02]  /*63e0*/  IMAD R29, R24, R2, R29 ;  /* 0x00000002181d7224 */ /* 0x000fe400078e021d */
[----:B------:R-:W-:Y:S02]  /*63f0*/  @!P0 IMAD R5, R8, R26, R3 ;  /* 0x0000001a08058224 */ /* 0x000fe400078e0203 */
[----:B------:R-:W-:Y:S04]  /*6400*/  @!P0 IMAD.MOV.U32 R3, RZ, RZ, R0 ;  /* 0x000000ffff038224 */ /* 0x000fe800078e0000 */
[----:B------:R-:W-:Y:S02]  /*6410*/  IMAD R31, R3, R28, R31 ;  /* 0x0000001c031f7224 */ /* 0x000fe400078e021f */
[----:B------:R-:W-:Y:S07]  /*6420*/  IMAD R29, R5, R24, R29 ;  /* 0x00000018051d7224 */ /* 0x000fee00078e021d */
.L_x_105:
[----:B-1----:R-:W-:Y:S01]  /*6430*/  @!P1 ISETP.NE.AND P0, PT, R10, 0x1, PT ;  /* 0x000000010a00980c */ /* 0x002fe20003f05270 */
[----:B------:R-:W-:Y:S01]  /*6440*/  @!P1 IMAD.HI.U32 R3, R29, R11, RZ ;  /* 0x0000000b1d039227 */ /* 0x000fe200078e00ff */
[----:B------:R-:W-:Y:S01]  /*6450*/  R2UR UR5, R21 ;  /* 0x00000000150572ca */ /* 0x000fe200000e0000 */
[----:B------:R-:W-:Y:S01]  /*6460*/  BSSY.RECONVERGENT B6, `(.L_x_106) ;  /* 0x0000031000067945 */ /* 0x000fe20003800200 */
[----:B------:R-:W-:Y:S01]  /*6470*/  R2UR UR4, R20 ;  /* 0x00000000140472ca */ /* 0x000fe200000e0000 */
[----:B------:R-:W-:Y:S01]  /*6480*/  @!P1 IMAD.HI.U32 R0, R31, R12, RZ ;  /* 0x0000000c1f009227 */ /* 0x000fe200078e00ff */
[----:B------:R-:W-:Y:S02]  /*6490*/  @!P1 SHF.R.U32.HI R2, RZ, R14, R3 ;  /* 0x0000000eff029219 */ /* 0x000fe40000011603 */
[----:B------:R-:W-:Y:S01]  /*64a0*/  @!P1 ISETP.NE.AND P2, PT, R9, 0x1, PT ;  /* 0x000000010900980c */ /* 0x000fe20003f45270 */
[----:B------:R-:W-:Y:S01]  /*64b0*/  VIADD R85, R85, 0x1 ;  /* 0x0000000155557836 */ /* 0x000fe20000000000 */
[----:B------:R-:W-:Y:S02]  /*64c0*/  @!P1 SEL R2, R29, R2, !P0 ;  /* 0x000000021d029207 */ /* 0x000fe40004000000 */
[----:B------:R-:W-:Y:S02]  /*64d0*/  @!P1 SHF.R.U32.HI R0, RZ, R13, R0 ;  /* 0x0000000dff009219 */ /* 0x000fe40000011600 */
[----:B------:R-:W-:Y:S01]  /*64e0*/  LOP3.LUT P0, RZ, R73, 0x1b0, RZ, 0xc0, !PT ;  /* 0x000001b049ff7812 */ /* 0x000fe2000780c0ff */
[----:B------:R-:W-:Y:S01]  /*64f0*/  USHF.L.U32 UR42, UR5, 0x6, URZ ;  /* 0x00000006052a7899 */ /* 0x000fe200080006ff */
[----:B------:R-:W-:Y:S01]  /*6500*/  @!P1 SEL R3, R31, R0, !P2 ;  /* 0x000000001f039207 */ /* 0x000fe20005000000 */
[----:B------:R-:W-:Y:S01]  /*6510*/  USHF.L.U32 UR41, UR4, 0x7, URZ ;  /* 0x0000000704297899 */ /* 0x000fe200080006ff */
[----:B------:R-:W-:Y:S03]  /*6520*/  @P4 SHF.R.U32.HI R74, RZ, 0x10, R17 ;  /* 0x00000010ff4a4819 */ /* 0x000fe60000011611 */
[----:B------:R-:W-:Y:S02]  /*6530*/  @!P1 IMAD.IADD R0, R2, 0x1, -R3 ;  /* 0x0000000102009824 */ /* 0x000fe400078e0a03 */
[----:B------:R-:W-:Y:S02]  /*6540*/  @!P1 IMAD.IADD R2, R3, 0x1, -R2 ;  /* 0x0000000103029824 */ /* 0x000fe400078e0a02 */
[----:B------:R-:W-:Y:S02]  /*6550*/  @!P1 IMAD R31, R0, R9, R31 ;  /* 0x00000009001f9224 */ /* 0x000fe400078e021f */
[----:B------:R-:W-:Y:S01]  /*6560*/  @!P1 IMAD R29, R2, R10, R29 ;  /* 0x0000000a021d9224 */ /* 0x000fe200078e021d */
[----:B------:R-:W-:Y:S06]  /*6570*/  @!P0 BRA `(.L_x_107) ;  /* 0x00000000007c8947 */ /* 0x000fec0003800000 */
[----:B------:R-:W1:Y:S01]  /*6580*/  LDCU.64 UR8, c[0x4][0x80] ;  /* 0x01001000ff0877ac */ /* 0x000e620008000a00 */
[----:B------:R-:W-:Y:S01]  /*6590*/  MOV R2, 0x0 ;  /* 0x0000000000027802 */ /* 0x000fe20000000f00 */
[----:B------:R-:W-:Y:S02]  /*65a0*/  HFMA2 R12, -RZ, RZ, 0, 5.9604644775390625e-08 ;  /* 0x00000001ff0c7431 */ /* 0x000fe400000001ff */
[----:B------:R-:W-:Y:S01]  /*65b0*/  IMAD.MOV.U32 R8, RZ, RZ, 0x70 ;  /* 0x00000070ff087424 */ /* 0x000fe200078e00ff */
[----:B------:R2:W3:Y:S01]  /*65c0*/  LDC.64 R14, c[0x4][R2] ;  /* 0x01000000020e7b82 */ /* 0x0004e20000000a00 */
[----:B------:R-:W4:Y:S01]  /*65d0*/  LDCU.64 UR6, c[0x4][0x88] ;  /* 0x01001100ff0677ac */ /* 0x000f220008000a00 */
[----:B------:R-:W-:Y:S01]  /*65e0*/  IMAD.MOV.U32 R13, RZ, RZ, RZ ;  /* 0x000000ffff0d7224 */ /* 0x000fe200078e00ff */
[----:B------:R-:W2:Y:S01]  /*65f0*/  LDCU.64 UR4, c[0x4][0x8] ;  /* 0x01000100ff0477ac */ /* 0x000ea20008000a00 */
[----:B-1----:R-:W-:Y:S01]  /*6600*/  MOV R5, UR9 ;  /* 0x0000000900057c02 */ /* 0x002fe20008000f00 */
[----:B------:R-:W-:Y:S01]  /*6610*/  IMAD.U32 R4, RZ, RZ, UR8 ;  /* 0x00000008ff047e24 */ /* 0x000fe2000f8e00ff */
[----:B----4-:R-:W-:Y:S01]  /*6620*/  MOV R7, UR7 ;  /* 0x0000000700077c02 */ /* 0x010fe20008000f00 */
[----:B------:R-:W-:Y:S01]  /*6630*/  IMAD.U32 R6, RZ, RZ, UR6 ;  /* 0x00000006ff067e24 */ /* 0x000fe2000f8e00ff */
[----:B--2---:R-:W-:Y:S01]  /*6640*/  MOV R11, UR5 ;  /* 0x00000005000b7c02 */ /* 0x004fe20008000f00 */
[----:B------:R-:W-:Y:S02]  /*6650*/  IMAD.U32 R10, RZ, RZ, UR4 ;  /* 0x00000004ff0a7e24 */ /* 0x000fe4000f8e00ff */
[----:B------:R-:W-:Y:S07]  /*6660*/  LEPC R20, `(.L_x_108) ;  /* 0x000000001014794e */ /* 0x000fee0000000000 */
[----:B---3-5:R-:W-:Y:S05]  /*6670*/  CALL.ABS.NOINC R14 ;  /* 0x000000000e007343 */ /* 0x028fea0003c00000 */
.L_x_108:
[----:B------:R-:W1:Y:S01]  /*6680*/  LDCU.64 UR8, c[0x4][0x80] ;  /* 0x01001000ff0877ac */ /* 0x000e620008000a00 */
[----:B------:R-:W2:Y:S01]  /*6690*/  LDC.64 R2, c[0x4][R2] ;  /* 0x0100000002027b82 */ /* 0x000ea20000000a00 */
[----:B------:R-:W-:Y:S02]  /*66a0*/  HFMA2 R12, -RZ, RZ, 0, 5.9604644775390625e-08 ;  /* 0x00000001ff0c7431 */ /* 0x000fe400000001ff */
[----:B------:R-:W-:Y:S02]  /*66b0*/  IMAD.MOV.U32 R8, RZ, RZ, 0x70 ;  /* 0x00000070ff087424 */ /* 0x000fe400078e00ff */
[----:B------:R-:W-:Y:S01]  /*66c0*/  IMAD.MOV.U32 R13, RZ, RZ, RZ ;  /* 0x000000ffff0d7224 */ /* 0x000fe200078e00ff */
[----:B------:R-:W3:Y:S01]  /*66d0*/  LDCU.64 UR6, c[0x4][0x88] ;  /* 0x01001100ff0677ac */ /* 0x000ee20008000a00 */
[----:B------:R-:W4:Y:S01]  /*66e0*/  LDCU.64 UR4, c[0x4][0x8] ;  /* 0x01000100ff0477ac */ /* 0x000f220008000a00 */
[----:B-1----:R-:W-:Y:S02]  /*66f0*/  MOV R4, UR8 ;  /* 0x0000000800047c02 */ /* 0x002fe40008000f00 */
[----:B------:R-:W-:Y:S02]  /*6700*/  MOV R5, UR9 ;  /* 0x0000000900057c02 */ /* 0x000fe40008000f00 */
[----:B---3--:R-:W-:Y:S01]  /*6710*/  MOV R7, UR7 ;  /* 0x0000000700077c02 */ /* 0x008fe20008000f00 */
[----:B------:R-:W-:Y:S01]  /*6720*/  IMAD.U32 R6, RZ, RZ, UR6 ;  /* 0x00000006ff067e24 */ /* 0x000fe2000f8e00ff */
[----:B----4-:R-:W-:Y:S01]  /*6730*/  MOV R11, UR5 ;  /* 0x00000005000b7c02 */ /* 0x010fe20008000f00 */
[----:B------:R-:W-:Y:S02]  /*6740*/  IMAD.U32 R10, RZ, RZ, UR4 ;  /* 0x00000004ff0a7e24 */ /* 0x000fe4000f8e00ff */
[----:B------:R-:W-:Y:S07]  /*6750*/  LEPC R20, `(.L_x_107) ;  /* 0x000000001014794e */ /* 0x000fee0000000000 */
[----:B--2---:R-:W-:Y:S05]  /*6760*/  CALL.ABS.NOINC R2 ;  /* 0x0000000002007343 */ /* 0x004fea0003c00000 */
.L_x_107:
[----:B------:R-:W-:Y:S05]  /*6770*/  BSYNC.RECONVERGENT B6 ;  /* 0x0000000000067941 */ /* 0x000fea0003800200 */
.L_x_106:
[----:B------:R-:W-:Y:S01]  /*6780*/  ISETP.NE.U32.AND P4, PT, R62, RZ, PT ;  /* 0x000000ff3e00720c */ /* 0x000fe20003f85070 */
[----:B------:R-:W-:Y:S01]  /*6790*/  UISETP.NE.AND UP2, UPT, UR50, URZ, UPT ;  /* 0x000000ff3200728c */ /* 0x000fe2000bf45270 */
[----:B------:R-:W-:Y:S01]  /*67a0*/  ISETP.NE.U32.AND P2, PT, RZ, UR44, PT ;  /* 0x0000002cff007c0c */ /* 0x000fe2000bf45070 */
[----:B------:R-:W-:Y:S01]  /*67b0*/  UISETP.NE.U32.AND UP1, UPT, UR46, URZ, UPT ;  /* 0x000000ff2e00728c */ /* 0x000fe2000bf25070 */
[----:B------:R-:W-:Y:S01]  /*67c0*/  ISETP.NE.AND.EX P4, PT, R63, RZ, PT, P4 ;  /* 0x000000ff3f00720c */ /* 0x000fe20003f85340 */
[----:B------:R-:W-:Y:S01]  /*67d0*/  UPLOP3.LUT UP0, UPT, UPT, UPT, UPT, 0x40, 0x4 ;  /* 0x000000000004789c */ /* 0x000fe20003f0e870 */
[----:B------:R-:W-:Y:S01]  /*67e0*/  ISETP.NE.AND.EX P2, PT, RZ, UR45, PT, P2 ;  /* 0x0000002dff007c0c */ /* 0x000fe2000bf45320 */
[----:B------:R-:W-:Y:S01]  /*67f0*/  UISETP.NE.AND.EX UP1, UPT, UR47, URZ, UPT, UP1 ;  /* 0x000000ff2f00728c */ /* 0x000fe2000bf25310 */
[----:B------:R-:W-:Y:S04]  /*6800*/  PLOP3.LUT P1, PT, PT, PT, UP2, 0x80, 0x8 ;  /* 0x000000000008781c */ /* 0x000fe80003f2f028 */
[----:B------:R-:W-:Y:S06]  /*6810*/  @UP2 UPLOP3.LUT UP0, UPT, UPT, UPT, UP1, 0x80, 0x8 ;  /* 0x000000000008289c */ /* 0x000fec0003f0f010 */
[----:B------:R-:W-:Y:S01]  /*6820*/  PLOP3.LUT P0, PT, PT, PT, UP0, 0x80, 0x8 ;  /* 0x000000000008781c */ /* 0x000fe20003f0f008 */
[----:B------:R-:W-:Y:S01]  /*6830*/  @!UPT UIADD3 URZ, UPT, UPT, URZ, URZ, URZ ;  /* 0x000000fffffff290 */ /* 0x000fe2000fffe0ff */
[----:B------:R-:W-:Y:S11]  /*6840*/  BRA.U !UP1, `(.L_x_109) ;  /* 0x0000000109387547 */ /* 0x000ff6000b800000 */
[----:B------:R-:W-:Y:S01]  /*6850*/  UISETP.NE.U32.AND UP0, UPT, UR44, URZ, UPT ;  /* 0x000000ff2c00728c */ /* 0x000fe2000bf05070 */
[----:B------:R-:W-:Y:S02]  /*6860*/  HFMA2 R0, -RZ, RZ, 0, 5.9604644775390625e-08 ;  /* 0x00000001ff007431 */ /* 0x000fe400000001ff */
[----:B------:R-:W-:Y:S01]  /*6870*/  IMAD.MOV.U32 R67, RZ, RZ, 0x1 ;  /* 0x00000001ff437424 */ /* 0x000fe200078e00ff */
[----:B------:R-:W-:Y:S06]  /*6880*/  UISETP.NE.AND.EX UP0, UPT, UR45, URZ, UPT, UP0 ;  /* 0x000000ff2d00728c */ /* 0x000fec000bf05300 */
[----:B------:R-:W-:Y:S05]  /*6890*/  PLOP3.LUT P3, PT, PT, PT, UP0, 0x80, 0x8 ;  /* 0x000000000008781c */ /* 0x000fea0003f6f008 */
[----:B------:R-:W1:Y:S01]  /*68a0*/  @UP0 LDCU.64 UR4, c[0x0][0x888] ;  /* 0x00011100ff0407ac */ /* 0x000e620008000a00 */
[----:B------:R-:W-:Y:S07]  /*68b0*/  @UP0 UIMAD UR6, UR60, UR46, URZ ;  /* 0x0000002e3c0602a4 */ /* 0x000fee000f8e02ff */
[----:B------:R-:W-:Y:S01]  /*68c0*/  @!P3 PRMT R67, R0, 0x7610, R67 ;  /* 0x000076100043b816 */ /* 0x000fe20000000043 */
[----:B-1----:R-:W-:Y:S06]  /*68d0*/  @UP0 UIMAD.WIDE UR4, UR6, 0x4, UR4 ;  /* 0x00000004060408a5 */ /* 0x002fec000f8e0204 */
[----:B------:R-:W-:Y:S01]  /*68e0*/  IMAD.U32 R2, RZ, RZ, UR4 ;  /* 0x00000004ff027e24 */ /* 0x000fe2000f8e00ff */
[----:B------:R-:W-:Y:S04]  /*68f0*/  MOV R3, UR5 ;  /* 0x0000000500037c02 */ /* 0x000fe80008000f00 */
[----:B------:R-:W1:Y:S01]  /*6900*/  @!UP0 LDCU UR4, c[0x0][0x880] ;  /* 0x00011000ff0487ac */ /* 0x000e620008000800 */
[----:B-----5:R2:W5:Y:S02]  /*6910*/  @P3 LDG.E R35, desc[UR52][R2.64] ;  /* 0x0000003402233981 */ /* 0x020564000c1e1900 */
[----:B-12---:R-:W-:Y:S02]  /*6920*/  @!P3 IMAD.U32 R35, RZ, RZ, UR4 ;  /* 0x00000004ff23be24 */ /* 0x006fe4000f8e00ff */
.L_x_109:
[----:B------:R-:W-:Y:S05]  /*6930*/  @!P4 BRA `(.L_x_110) ;  /* 0x000000000020c947 */ /* 0x000fea0003800000 */
[----:B------:R-:W-:Y:S04]  /*6940*/  ISETP.NE.U32.AND P3, PT, R60, RZ, PT ;  /* 0x000000ff3c00720c */ /* 0x000fe80003f65070 */
[----:B------:R-:W-:Y:S11]  /*6950*/  ISETP.NE.AND.EX P3, PT, R61, RZ, PT, P3 ;  /* 0x000000ff3d00720c */ /* 0x000ff60003f65330 */
[----:B------:R-:W-:Y:S02]  /*6960*/  @!UPT UIADD3 URZ, UPT, UPT, URZ, URZ, URZ ;  /* 0x000000fffffff290 */ /* 0x000fe4000fffe0ff */
[----:B------:R-:W1:Y:S01]  /*6970*/  @P3 LDC.64 R2, c[0x0][0x8a8] ;  /* 0x00022a00ff023b82 */ /* 0x000e620000000a00 */
[----:B------:R-:W-:Y:S04]  /*6980*/  @P3 IMAD R0, R62, UR60, RZ ;  /* 0x0000003c3e003c24 */ /* 0x000fe8000f8e02ff */
[----:B-1----:R-:W-:Y:S05]  /*6990*/  @P3 IMAD.WIDE R2, R0, 0x4, R2 ;  /* 0x0000000400023825 */ /* 0x002fea00078e0202 */
[----:B-----5:R1:W5:Y:S02]  /*69a0*/  @P3 LDG.E R32, desc[UR52][R2.64] ;  /* 0x0000003402203981 */ /* 0x020364000c1e1900 */
[----:B-1----:R-:W2:Y:S02]  /*69b0*/  @!P3 LDC R32, c[0x0][0x8a0] ;  /* 0x00022800ff20bb82 */ /* 0x002ea40000000800 */
.L_x_110:
[----:B-----5:R-:W-:Y:S01]  /*69c0*/  FSETP.NEU.AND P3, PT, R35, RZ, PT ;  /* 0x000000ff2300720b */ /* 0x020fe20003f6d000 */
[----:B------:R-:W-:Y:S01]  /*69d0*/  BSSY B1, `(.L_x_111) ;  /* 0x0000039000017945 */ /* 0x000fe20003800000 */
[----:B------:R-:W-:Y:S01]  /*69e0*/  SEL R5, RZ, 0xffffffff, P2 ;  /* 0xffffffffff057807 */ /* 0x000fe20001000000 */
[----:B------:R-:W-:Y:S01]  /*69f0*/  IMAD.MOV.U32 R89, RZ, RZ, 0x1 ;  /* 0x00000001ff597424 */ /* 0x000fe200078e00ff */
[----:B------:R-:W-:Y:S01]  /*6a00*/  @P1 LOP3.LUT P2, RZ, R67, 0xff, RZ, 0xc0, !PT ;  /* 0x000000ff43ff1812 */ /* 0x000fe2000784c0ff */
[C---:B------:R-:W-:Y:S01]  /*6a10*/  IMAD R34, R30.reuse, 0x40, R33 ;  /* 0x000000401e227824 */ /* 0x040fe200078e0221 */
[----:B------:R-:W-:Y:S01]  /*6a20*/  @P1 SEL R0, RZ, 0xffffffff, P3 ;  /* 0xffffffffff001807 */ /* 0x000fe20001800000 */
[----:B------:R-:W-:Y:S01]  /*6a30*/  IMAD R86, R81, -0x10, R79 ;  /* 0xfffffff051567824 */ /* 0x000fe200078e024f */
[----:B------:R-:W-:Y:S01]  /*6a40*/  LOP3.LUT R77, R77, 0x1, RZ, 0x3c, !PT ;  /* 0x000000014d4d7812 */ /* 0x000fe200078e3cff */
[----:B------:R-:W-:Y:S01]  /*6a50*/  IMAD.MOV.U32 R43, RZ, RZ, RZ ;  /* 0x000000ffff2b7224 */ /* 0x000fe200078e00ff */
[----:B------:R-:W-:Y:S02]  /*6a60*/  @P0 SEL R0, R5, R0, !P2 ;  /* 0x0000000005000207 */ /* 0x000fe40005000000 */
[----:B------:R-:W-:Y:S02]  /*6a70*/  CS2R R46, SRZ ;  /* 0x00000000002e7805 */ /* 0x000fe4000001ff00 */
[----:B------:R-:W-:Y:S02]  /*6a80*/  LEA R88, R30, UR36, 0x3 ;  /* 0x000000241e587c11 */ /* 0x000fe4000f8e18ff */
[----:B------:R-:W-:Y:S02]  /*6a90*/  CS2R R44, SRZ ;  /* 0x00000000002c7805 */ /* 0x000fe4000001ff00 */
[----:B------:R-:W-:Y:S02]  /*6aa0*/  @P1 LOP3.LUT R0, R0, 0x1, RZ, 0xc0, !PT ;  /* 0x0000000100001812 */ /* 0x000fe400078ec0ff */
[----:B------:R-:W-:Y:S02]  /*6ab0*/  CS2R R50, SRZ ;  /* 0x0000000000327805 */ /* 0x000fe4000001ff00 */
[----:B------:R-:W-:Y:S02]  /*6ac0*/  SHF.L.U32 R3, R76, 0x1f, RZ ;  /* 0x0000001f4c037819 */ /* 0x000fe400000006ff */
[----:B------:R-:W-:Y:S02]  /*6ad0*/  CS2R R48, SRZ ;  /* 0x0000000000307805 */ /* 0x000fe4000001ff00 */
[----:B------:R-:W-:Y:S02]  /*6ae0*/  ISETP.NE.U32.OR P5, PT, R0, 0x1, !P1 ;  /* 0x000000010000780c */ /* 0x000fe40004fa5470 */
[----:B------:R-:W-:Y:S02]  /*6af0*/  CS2R R54, SRZ ;  /* 0x0000000000367805 */ /* 0x000fe4000001ff00 */
[----:B------:R-:W-:Y:S02]  /*6b00*/  PLOP3.LUT P2, PT, PT, PT, UP1, 0x80, 0x8 ;  /* 0x000000000008781c */ /* 0x000fe40003f4f018 */
[----:B------:R-:W-:Y:S02]  /*6b10*/  CS2R R52, SRZ ;  /* 0x0000000000347805 */ /* 0x000fe4000001ff00 */
[----:B------:R-:W-:Y:S02]  /*6b20*/  LOP3.LUT P4, R84, R67, 0xff, RZ, 0xc0, !PT ;  /* 0x000000ff43547812 */ /* 0x000fe4000788c0ff */
[----:B------:R-:W-:Y:S02]  /*6b30*/  CS2R R58, SRZ ;  /* 0x00000000003a7805 */ /* 0x000fe4000001ff00 */
[----:B------:R-:W-:Y:S02]  /*6b40*/  SEL R0, RZ, 0xffffffff, P3 ;  /* 0xffffffffff007807 */ /* 0x000fe40001800000 */
[----:B------:R-:W-:Y:S02]  /*6b50*/  CS2R R56, SRZ ;  /* 0x0000000000387805 */ /* 0x000fe4000001ff00 */
[----:B------:R-:W-:Y:S02]  /*6b60*/  P2R R87, PR, RZ, 0x20 ;  /* 0x00000020ff577803 */ /* 0x000fe40000000000 */
[----:B------:R-:W-:Y:S02]  /*6b70*/  @P5 SHF.L.U32 R2, R77, 0x1f, RZ ;  /* 0x0000001f4d025819 */ /* 0x000fe400000006ff */
[----:B------:R-:W-:Y:S02]  /*6b80*/  @P2 SEL R0, R5, R0, !P4 ;  /* 0x0000000005002207 */ /* 0x000fe40006000000 */
[----:B------:R-:W1:Y:S02]  /*6b90*/  @P5 SYNCS.PHASECHK.TRANS64.TRYWAIT P1, [UR36+0x30], R2 ;  /* 0x00003002ff0055a7 */ /* 0x000e640008021124 */
[----:B------:R-:W-:Y:S04]  /*6ba0*/  LOP3.LUT R0, R0, 0x1, RZ, 0xc0, !PT ;  /* 0x0000000100007812 */ /* 0x000fe800078ec0ff */
[----:B------:R-:W-:Y:S04]  /*6bb0*/  ISETP.NE.U32.AND P2, PT, R0, 0x1, PT ;  /* 0x000000010000780c */ /* 0x000fe80003f45070 */
[----:B------:R-:W-:Y:S01]  /*6bc0*/  P2R R90, PR, RZ, 0x4 ;  /* 0x00000004ff5a7803 */ /* 0x000fe20000000000 */
[----:B------:R3:W4:Y:S01]  /*6bd0*/  SYNCS.PHASECHK.TRANS64.TRYWAIT P0, [R88+URZ+0xa0], R3 ;  /* 0x0000a003580075a7 */ /* 0x00072200080011ff */
[----:B-1----:R-:W-:Y:S01]  /*6be0*/  @P5 SEL R89, RZ, 0x1, !P1 ;  /* 0x00000001ff595807 */ /* 0x002fe20004800000 */
[----:B---3--:R-:W-:Y:S06]  /*6bf0*/  @!P5 BRA `(.L_x_112) ;  /* 0x000000000058d947 */ /* 0x008fec0003800000 */
[----:B------:R-:W-:Y:S01]  /*6c00*/  IMAD.MOV.U32 R47, RZ, RZ, RZ ;  /* 0x000000ffff2f7224 */ /* 0x000fe200078e00ff */
[----:B------:R-:W-:Y:S01]  /*6c10*/  ISETP.NE.AND P1, PT, R89, RZ, PT ;  /* 0x000000ff5900720c */ /* 0x000fe20003f25270 */
[----:B------:R-:W-:Y:S01]  /*6c20*/  BSSY B0, `(.L_x_113) ;  /* 0x000000c000007945 */ /* 0x000fe20003800000 */
[----:B------:R-:W-:Y:S02]  /*6c30*/  CS2R R58, SRZ ;  /* 0x00000000003a7805 */ /* 0x000fe4000001ff00 */
[----:B------:R-:W-:Y:S02]  /*6c40*/  CS2R R56, SRZ ;  /* 0x0000000000387805 */ /* 0x000fe4000001ff00 */
[----:B------:R-:W-:Y:S02]  /*6c50*/  CS2R R54, SRZ ;  /* 0x0000000000367805 */ /* 0x000fe4000001ff00 */
[----:B------:R-:W-:Y:S02]  /*6c60*/  CS2R R52, SRZ ;  /* 0x0000000000347805 */ /* 0x000fe4000001ff00 */
[----:B------:R-:W-:Y:S02]  /*6c70*/  CS2R R50, SRZ ;  /* 0x0000000000327805 */ /* 0x000fe4000001ff00 */
[----:B------:R-:W-:Y:S02]  /*6c80*/  CS2R R48, SRZ ;  /* 0x0000000000307805 */ /* 0x000fe4000001ff00 */
[----:B------:R-:W-:Y:S01]  /*6c90*/  CS2R R44, SRZ ;  /* 0x00000000002c7805 */ /* 0x000fe2000001ff00 */
[----:B------:R-:W-:Y:S06]  /*6ca0*/  @P1 BRA `(.L_x_114) ;  /* 0x00000000000c1947 */ /* 0x000fec0003800000 */
[----:B------:R-:W-:Y:S04]  /*6cb0*/  SHF.L.U32 R5, R77, 0x1f, RZ ;  /* 0x0000001f4d057819 */ /* 0x000fe800000006ff */
[----:B------:R-:W1:Y:S02]  /*6cc0*/  SYNCS.PHASECHK.TRANS64.TRYWAIT P1, [UR36+0x30], R5 ;  /* 0x00003005ff0075a7 */ /* 0x000e640008021124 */
[----:B-1----:R-:W-:Y:S05]  /*6cd0*/  @!P1 BRA `(.L_x_115) ;  /* 0x0000003000e89947 */ /* 0x002fea0003800000 */
.L_x_114:
[----:B------:R-:W-:Y:S05]  /*6ce0*/  BSYNC B0 ;  /* 0x0000000000007941 */ /* 0x000fea0003800000 */
.L_x_113:
[----:B------:R-:W-:Y:S01]  /*6cf0*/  ISETP.NE.AND P1, PT, R90, RZ, PT ;  /* 0x000000ff5a00720c */ /* 0x000fe20003f25270 */
[----:B------:R-:W-:Y:S11]  /*6d00*/  HFMA2 R43, -RZ, RZ, 0, 5.9604644775390625e-08 ;  /* 0x00000001ff2b7431 */ /* 0x000ff600000001ff */
[----:B------:R-:W-:Y:S01]  /*6d10*/  @!UPT UIADD3 URZ, UPT, UPT, URZ, URZ, URZ ;  /* 0x000000fffffff290 */ /* 0x000fe2000fffe0ff */
[----:B------:R3:W1:Y:S04]  /*6d20*/  @P1 LDS.128 R56, [R80] ;  /* 0x0000000050381984 */ /* 0x0006680000000c00 */
[----:B------:R3:W1:Y:S04]  /*6d30*/  @P1 LDS.128 R52, [R79+0x10] ;  /* 0x000010004f341984 */ /* 0x0006680000000c00 */
[----:B------:R3:W1:Y:S04]  /*6d40*/  @P1 LDS.128 R48, [R78+0x20] ;  /* 0x000020004e301984 */ /* 0x0006680000000c00 */
[----:B------:R3:W1:Y:S02]  /*6d50*/  @P1 LDS.128 R44, [R86+0x30] ;  /* 0x00003000562c1984 */ /* 0x0006640000000c00 */
.L_x_112:
[----:B------:R-:W-:Y:S05]  /*6d60*/  BSYNC B1 ;  /* 0x0000000000017941 */ /* 0x000fea0003800000 */
.L_x_111:
[----:B-1----:R-:W-:Y:S04]  /*6d70*/  SHF.R.U32.HI R5, RZ, 0x15, R34 ;  /* 0x00000015ff057819 */ /* 0x002fe80000011622 */
[----:B------:R-:W-:Y:S01]  /*6d80*/  LOP3.LUT P1, RZ, R5, 0x3, R72, 0x48, !PT ;  /* 0x0000000305ff7812 */ /* 0x000fe20007824848 */
[----:B------:R-:W-:Y:S01]  /*6d90*/  @!UPT UIADD3 URZ, UPT, UPT, URZ, URZ, URZ ;  /* 0x000000fffffff290 */ /* 0x000fe2000fffe0ff */
[----:B----4-:R-:W-:Y:S11]  /*6da0*/  @P0 BRA `(.L_x_116) ;  /* 0x0000000000080947 */ /* 0x010ff60003800000 */
[----:B------:R-:W1:Y:S02]  /*6db0*/  SYNCS.PHASECHK.TRANS64.TRYWAIT P0, [R88+URZ+0xa0], R3 ;  /* 0x0000a003580075a7 */ /* 0x000e6400080011ff */
[----:B-1----:R-:W-:Y:S05]  /*6dc0*/  @!P0 BRA `(.L_x_117) ;  /* 0x0000003000c48947 */ /* 0x002fea0003800000 */
.L_x_116:
[----:B------:R-:W-:Y:S05]  /*6dd0*/  @!P1 BRA `(.L_x_118) ;  /* 0x0000000000409947 */ /* 0x000fea0003800000 */
[----:B------:R-:W4:Y:S01]  /*6de0*/  LDCU.64 UR8, c[0x4][0x70] ;  /* 0x01000e00ff0877ac */ /* 0x000f220008000a00 */
[----:B-1----:R-:W-:Y:S01]  /*6df0*/  MOV R3, 0x0 ;  /* 0x0000000000037802 */ /* 0x002fe20000000f00 */
[----:B------:R-:W-:Y:S02]  /*6e00*/  HFMA2 R12, -RZ, RZ, 0, 5.9604644775390625e-08 ;  /* 0x00000001ff0c7431 */ /* 0x000fe400000001ff */
[----:B------:R-:W-:Y:S02]  /*6e10*/  IMAD.MOV.U32 R8, RZ, RZ, 0x192 ;  /* 0x00000192ff087424 */ /* 0x000fe400078e00ff */
[----:B------:R-:W-:Y:S01]  /*6e20*/  IMAD.MOV.U32 R13, RZ, RZ, RZ ;  /* 0x000000ffff0d7224 */ /* 0x000fe200078e00ff */
[----:B------:R-:W1:Y:S01]  /*6e30*/  LDCU.64 UR6, c[0x4][0x78] ;  /* 0x01000f00ff0677ac */ /* 0x000e620008000a00 */
[----:B------:R-:W2:Y:S01]  /*6e40*/  LDC.64 R2, c[0x4][R3] ;  /* 0x0100000003027b82 */ /* 0x000ea20000000a00 */
[----:B------:R-:W5:Y:S01]  /*6e50*/  LDCU.64 UR4, c[0x4][0x10] ;  /* 0x01000200ff0477ac */ /* 0x000f620008000a00 */
[----:B----4-:R-:W-:Y:S01]  /*6e60*/  MOV R5, UR9 ;  /* 0x0000000900057c02 */ /* 0x010fe20008000f00 */
[----:B------:R-:W-:Y:S01]  /*6e70*/  IMAD.U32 R4, RZ, RZ, UR8 ;  /* 0x00000008ff047e24 */ /* 0x000fe2000f8e00ff */
[----:B-1----:R-:W-:Y:S01]  /*6e80*/  MOV R7, UR7 ;  /* 0x0000000700077c02 */ /* 0x002fe20008000f00 */
[----:B------:R-:W-:Y:S01]  /*6e90*/  IMAD.U32 R6, RZ, RZ, UR6 ;  /* 0x00000006ff067e24 */ /* 0x000fe2000f8e00ff */
[----:B-----5:R-:W-:Y:S01]  /*6ea0*/  MOV R11, UR5 ;  /* 0x00000005000b7c02 */ /* 0x020fe20008000f00 */
[----:B------:R-:W-:Y:S02]  /*6eb0*/  IMAD.U32 R10, RZ, RZ, UR4 ;  /* 0x00000004ff0a7e24 */ /* 0x000fe4000f8e00ff */
[----:B------:R-:W-:Y:S07]  /*6ec0*/  LEPC R20, `(.L_x_118) ;  /* 0x000000001014794e */ /* 0x000fee0000000000 */
[----:B--23--:R-:W-:Y:S05]  /*6ed0*/  CALL.ABS.NOINC R2 ;  /* 0x0000000002007343 */ /* 0x00cfea0003c00000 */
.L_x_118:
[----:B------:R-:W-:Y:S01]  /*6ee0*/  LOP3.LUT R20, R56, 0xffffe000, RZ, 0xc0, !PT ;  /* 0xffffe00038147812 */ /* 0x000fe200078ec0ff */
[----:B------:R-:W-:Y:S05]  /*6ef0*/  WARPSYNC.ALL ;  /* 0x0000000000007948 */ /* 0x000fea0003800000 */
[----:B------:R-:W-:Y:S01]  /*6f00*/  R2UR UR4, R34 ;  /* 0x00000000220472ca */ /* 0x000fe200000e0000 */
[----:B------:R-:W-:Y:S01]  /*6f10*/  BSSY.RECONVERGENT B0, `(.L_x_119) ;  /* 0x000005c000007945 */ /* 0x000fe20003800200 */
[----:B------:R-:W-:Y:S02]  /*6f20*/  LOP3.LUT R21, R57, 0xffffe000, RZ, 0xc0, !PT ;  /* 0xffffe00039157812 */ /* 0x000fe400078ec0ff */
[----:B------:R-:W-:Y:S02]  /*6f30*/  LOP3.LUT R40, R58, 0xffffe000, RZ, 0xc0, !PT ;  /* 0xffffe0003a287812 */ /* 0x000fe400078ec0ff */
[----:B------:R-:W-:Y:S02]  /*6f40*/  LOP3.LUT R41, R52, 0xffffe000, RZ, 0xc0, !PT ;  /* 0xffffe00034297812 */ /* 0x000fe400078ec0ff */
[----:B------:R-:W-:Y:S05]  /*6f50*/  ISETP.NE.AND P0, PT, R82, RZ, PT ;  /* 0x000000ff5200720c */ /* 0x000fea0003f05270 */
[----:B------:R-:W2:Y:S02]  /*6f60*/  LDTM.x16 R4, tmem[UR4] ;  /* 0x00000004000479ee */ /* 0x000ea40008240000 */
[C---:B--2---:R-:W-:Y:S01]  /*6f70*/  FMUL R0, R32.reuse, R4 ;  /* 0x0000000420007220 */ /* 0x044fe20000400000 */
[C---:B------:R-:W-:Y:S01]  /*6f80*/  FMUL R2, R32.reuse, R5 ;  /* 0x0000000520027220 */ /* 0x040fe20000400000 */
[C---:B-1----:R-:W-:Y:S01]  /*6f90*/  FMUL R3, R32.reuse, R6 ;  /* 0x0000000620037220 */ /* 0x042fe20000400000 */
[----:B------:R-:W-:Y:S01]  /*6fa0*/  FMUL R7, R32, R7 ;  /* 0x0000000720077220 */ /* 0x000fe20000400000 */
[----:B------:R-:W-:Y:S01]  /*6fb0*/  FFMA R36, R35, R20, R0 ;  /* 0x0000001423247223 */ /* 0x000fe20000000000 */
[----:B------:R-:W-:Y:S01]  /*6fc0*/  LOP3.LUT R20, R59, 0xffffe000, RZ, 0xc0, !PT ;  /* 0xffffe0003b147812 */ /* 0x000fe200078ec0ff */
[C---:B------:R-:W-:Y:S01]  /*6fd0*/  FFMA R37, R35.reuse, R21, R2 ;  /* 0x0000001523257223 */ /* 0x040fe20000000002 */
[----:B------:R-:W-:Y:S01]  /*6fe0*/  LOP3.LUT R21, R54, 0xffffe000, RZ, 0xc0, !PT ;  /* 0xffffe00036157812 */ /* 0x000fe200078ec0ff */
[----:B------:R-:W-:Y:S01]  /*6ff0*/  FFMA R38, R35, R40, R3 ;  /* 0x0000002823267223 */ /* 0x000fe20000000003 */
[----:B------:R-:W-:Y:S01]  /*7000*/  LOP3.LUT R40, R53, 0xffffe000, RZ, 0xc0, !PT ;  /* 0xffffe00035287812 */ /* 0x000fe200078ec0ff */
[----:B------:R-:W-:Y:S01]  /*7010*/  FFMA R39, R35, R20, R7 ;  /* 0x0000001423277223 */ /* 0x000fe20000000007 */
[----:B------:R-:W-:Y:S01]  /*7020*/  LOP3.LUT R20, R55, 0xffffe000, RZ, 0xc0, !PT ;  /* 0xffffe00037147812 */ /* 0x000fe200078ec0ff */
[C---:B------:R-:W-:Y:S01]  /*7030*/  FMUL R4, R32.reuse, R8 ;  /* 0x0000000820047220 */ /* 0x040fe20000400000 */
[----:B------:R-:W-:Y:S01]  /*7040*/  F2FP.TF32.F32.PACK_B R36, R36 ;  /* 0x00000024ff24723e */ /* 0x000fe200024050ff */
[C---:B------:R-:W-:Y:S01]  /*7050*/  FMUL R5, R32.reuse, R9 ;  /* 0x0000000920057220 */ /* 0x040fe20000400000 */
[----:B------:R-:W-:Y:S01]  /*7060*/  F2FP.TF32.F32.PACK_B R37, R37 ;  /* 0x00000025ff25723e */ /* 0x000fe200024050ff */
[C---:B------:R-:W-:Y:S01]  /*7070*/  FMUL R6, R32.reuse, R10 ;  /* 0x0000000a20067220 */ /* 0x040fe20000400000 */
[----:B------:R-:W-:Y:S01]  /*7080*/  FMUL R11, R32, R11 ;  /* 0x0000000b200b7220 */ /* 0x000fe20000400000 */
[----:B------:R-:W-:Y:S01]  /*7090*/  F2FP.TF32.F32.PACK_B R38, R38 ;  /* 0x00000026ff26723e */ /* 0x000fe200024050ff */
[C---:B------:R-:W-:Y:S01]  /*70a0*/  FFMA R4, R35.reuse, R41, R4 ;  /* 0x0000002923047223 */ /* 0x040fe20000000004 */
[----:B------:R-:W-:Y:S01]  /*70b0*/  F2FP.TF32.F32.PACK_B R39, R39 ;  /* 0x00000027ff27723e */ /* 0x000fe200024050ff */
[C---:B------:R-:W-:Y:S01]  /*70c0*/  FFMA R5, R35.reuse, R40, R5 ;  /* 0x0000002823057223 */ /* 0x040fe20000000005 */
[C---:B------:R-:W-:Y:S01]  /*70d0*/  FFMA R6, R35.reuse, R21, R6 ;  /* 0x0000001523067223 */ /* 0x040fe20000000006 */
[----:B------:R-:W-:Y:S01]  /*70e0*/  FFMA R7, R35, R20, R11 ;  /* 0x0000001423077223 */ /* 0x000fe2000000000b */
[----:B------:R-:W-:Y:S01]  /*70f0*/  LOP3.LUT R41, R48, 0xffffe000, RZ, 0xc0, !PT ;  /* 0xffffe00030297812 */ /* 0x000fe200078ec0ff */
[----:B------:R1:W-:Y:S01]  /*7100*/  STS.128 [R80], R36 ;  /* 0x0000002450007388 */ /* 0x0003e20000000c00 */
[----:B------:R-:W-:Y:S01]  /*7110*/  LOP3.LUT R40, R49, 0xffffe000, RZ, 0xc0, !PT ;  /* 0xffffe00031287812 */ /* 0x000fe200078ec0ff */
[C---:B------:R-:W-:Y:S01]  /*7120*/  FMUL R8, R32.reuse, R12 ;  /* 0x0000000c20087220 */ /* 0x040fe20000400000 */
[----:B------:R-:W-:Y:S01]  /*7130*/  FMUL R9, R32, R13 ;  /* 0x0000000d20097220 */ /* 0x000fe20000400000 */
[----:B------:R-:W-:Y:S01]  /*7140*/  LOP3.LUT R21, R50, 0xffffe000, RZ, 0xc0, !PT ;  /* 0xffffe00032157812 */ /* 0x000fe200078ec0ff */
[C---:B------:R-:W-:Y:S01]  /*7150*/  FMUL R10, R32.reuse, R14 ;  /* 0x0000000e200a7220 */ /* 0x040fe20000400000 */
[----:B------:R-:W-:Y:S01]  /*7160*/  LOP3.LUT R20, R51, 0xffffe000, RZ, 0xc0, !PT ;  /* 0xffffe00033147812 */ /* 0x000fe200078ec0ff */
[----:B------:R-:W-:Y:S01]  /*7170*/  FMUL R15, R32, R15 ;  /* 0x0000000f200f7220 */ /* 0x000fe20000400000 */
[----:B------:R-:W-:Y:S01]  /*7180*/  F2FP.TF32.F32.PACK_B R4, R4 ;  /* 0x00000004ff04723e */ /* 0x000fe200024050ff */
[C---:B------:R-:W-:Y:S01]  /*7190*/  FFMA R8, R35.reuse, R41, R8 ;  /* 0x0000002923087223 */ /* 0x040fe20000000008 */
[----:B------:R-:W-:Y:S01]  /*71a0*/  F2FP.TF32.F32.PACK_B R5, R5 ;  /* 0x00000005ff05723e */ /* 0x000fe200024050ff */
[C---:B------:R-:W-:Y:S01]  /*71b0*/  FFMA R9, R35.reuse, R40, R9 ;  /* 0x0000002823097223 */ /* 0x040fe20000000009 */
[----:B------:R-:W-:Y:S01]  /*71c0*/  F2FP.TF32.F32.PACK_B R6, R6 ;  /* 0x00000006ff06723e */ /* 0x000fe200024050ff */
[C---:B------:R-:W-:Y:S01]  /*71d0*/  FFMA R10, R35.reuse, R21, R10 ;  /* 0x00000015230a7223 */ /* 0x040fe2000000000a */
[----:B------:R-:W-:Y:S01]  /*71e0*/  F2FP.TF32.F32.PACK_B R7, R7 ;  /* 0x00000007ff07723e */ /* 0x000fe200024050ff */
[----:B------:R-:W-:Y:S01]  /*71f0*/  FFMA R11, R35, R20, R15 ;  /* 0x00000014230b7223 */ /* 0x000fe2000000000f */
[----:B------:R-:W-:Y:S01]  /*7200*/  LOP3.LUT R41, R44, 0xffffe000, RZ, 0xc0, !PT ;  /* 0xffffe0002c297812 */ /* 0x000fe200078ec0ff */
[C---:B------:R-:W-:Y:S01]  /*7210*/  FMUL R12, R32.reuse, R16 ;  /* 0x00000010200c7220 */ /* 0x040fe20000400000 */
[----:B------:R-:W-:Y:S01]  /*7220*/  LOP3.LUT R40, R45, 0xffffe000, RZ, 0xc0, !PT ;  /* 0xffffe0002d287812 */ /* 0x000fe200078ec0ff */
[----:B------:R1:W-:Y:S01]  /*7230*/  STS.128 [R79+0x10], R4 ;  /* 0x000010044f007388 */ /* 0x0003e20000000c00 */
        /* <DEDUP_REMOVED lines=13> */
[----:B------:R-:W-:Y:S02]  /*7310*/  F2FP.TF32.F32.PACK_B R12, R12 ;  /* 0x0000000cff0c723e */ /* 0x000fe400024050ff */
[----:B------:R-:W-:Y:S01]  /*7320*/  F2FP.TF32.F32.PACK_B R13, R13 ;  /* 0x0000000dff0d723e */ /* 0x000fe200024050ff */
[----:B------:R1:W-:Y:S01]  /*7330*/  STS.128 [R78+0x20], R8 ;  /* 0x000020084e007388 */ /* 0x0003e20000000c00 */
[----:B------:R-:W-:Y:S02]  /*7340*/  F2FP.TF32.F32.PACK_B R14, R14 ;  /* 0x0000000eff0e723e */ /* 0x000fe400024050ff */
[----:B------:R-:W-:Y:S05]  /*7350*/  F2FP.TF32.F32.PACK_B R15, R15 ;  /* 0x0000000fff0f723e */ /* 0x000fea00024050ff */
[----:B------:R1:W-:Y:S01]  /*7360*/  STS.128 [R86+0x30], R12 ;  /* 0x0000300c56007388 */ /* 0x0003e20000000c00 */
[----:B------:R-:W-:Y:S01]  /*7370*/  @!PT LDS RZ, [RZ] ;  /* 0x00000000fffff984 */ /* 0x000fe20000000800 */
[----:B------:R-:W-:Y:S01]  /*7380*/  @!PT LDS RZ, [RZ] ;  /* 0x00000000fffff984 */ /* 0x000fe20000000800 */
[----:B------:R-:W-:Y:S01]  /*7390*/  @!PT LDS RZ, [RZ] ;  /* 0x00000000fffff984 */ /* 0x000fe20000000800 */
[----:B------:R-:W-:Y:S01]  /*73a0*/  @!PT LDS RZ, [RZ] ;  /* 0x00000000fffff984 */ /* 0x000fe20000000800 */
[----:B------:R2:W-:Y:S07]  /*73b0*/  MEMBAR.ALL.CTA ;  /* 0x0000000000007992 */ /* 0x0005ee0000008000 */
[----:B--2---:R-:W2:Y:S02]  /*73c0*/  FENCE.VIEW.ASYNC.S ;  /* 0x00000000000073c6 */ /* 0x004ea40000000000 */
[----:B--2---:R-:W-:Y:S06]  /*73d0*/  BAR.SYNC.DEFER_BLOCKING 0x1, 0x80 ;  /* 0x0042000000007b1d */ /* 0x004fec0000010000 */
[----:B------:R-:W-:Y:S05]  /*73e0*/  @P0 BRA `(.L_x_120) ;  /* 0x0000000000380947 */ /* 0x000fea0003800000 */
[----:B------:R-:W-:Y:S01]  /*73f0*/  UIADD3 UR4, UPT, UPT, UR36, 0x200, URZ ;  /* 0x0000020024047890 */ /* 0x000fe2000fffe0ff */
[----:B------:R-:W-:Y:S01]  /*7400*/  UMOV UR43, UR60 ;  /* 0x0000003c002b7c82 */ /* 0x000fe20008000000 */
[----:B------:R-:W-:Y:S02]  /*7410*/  UIADD3 UR9, UPT, UPT, UR41, 0x40, URZ ;  /* 0x0000004029097890 */ /* 0x000fe4000fffe0ff */
[----:B------:R-:W-:Y:S02]  /*7420*/  UIADD3 UR8, UPT, UPT, UR36, 0x1200, URZ ;  /* 0x0000120024087890 */ /* 0x000fe4000fffe0ff */
[----:B------:R-:W-:Y:S01]  /*7430*/  MOV R73, UR4 ;  /* 0x0000000400497c02 */ /* 0x000fe20008000f00 */
[----:B------:R-:W-:Y:S01]  /*7440*/  UIADD3 UR4, UP0, UPT, UR48, 0x680, URZ ;  /* 0x0000068030047890 */ /* 0x000fe2000ff1e0ff */
[----:B------:R-:W-:Y:S02]  /*7450*/  UMOV UR10, UR42 ;  /* 0x0000002a000a7c82 */ /* 0x000fe40008000000 */
[----:B------:R-:W-:Y:S01]  /*7460*/  R2UR UR40, R73 ;  /* 0x00000000492872ca */ /* 0x000fe200000e0000 */
[----:B------:R-:W-:Y:S01]  /*7470*/  UIADD3.X UR5, UPT, UPT, URZ, UR49, URZ, UP0, !UPT ;  /* 0x00000031ff057290 */ /* 0x000fe200087fe4ff */
[----:B------:R-:W-:Y:S11]  /*7480*/  UMOV UR11, UR60 ;  /* 0x0000003c000b7c82 */ /* 0x000ff60008000000 */
[----:B------:R2:W-:Y:S01]  /*7490*/  UTMASTG.3D [UR40], [UR4] ;  /* 0x00000028040073b5 */ /* 0x0005e20008010000 */
[----:B------:R2:W-:Y:S01]  /*74a0*/  UTMASTG.3D [UR8], [UR4] ;  /* 0x00000008040073b5 */ /* 0x0005e20008010000 */
[----:B------:R0:W-:Y:S01]  /*74b0*/  UTMACMDFLUSH ;  /* 0x00000000000079b7 */ /* 0x0001e20000000000 */
[----:B--2---:R-:W-:Y:S04]  /*74c0*/  DEPBAR.LE SB0, 0x1 ;  /* 0x000080400000791a */ /* 0x004fe80000000000 */
.L_x_120:
[----:B------:R-:W-:Y:S05]  /*74d0*/  BSYNC.RECONVERGENT B0 ;  /* 0x0000000000007941 */ /* 0x000fea0003800200 */
.L_x_119:
[----:B------:R-:W-:Y:S01]  /*74e0*/  BAR.SYNC.DEFER_BLOCKING 0x1, 0x80 ;  /* 0x0042000000007b1d */ /* 0x000fe20000010000 */
[----:B------:R-:W-:Y:S01]  /*74f0*/  ISETP.NE.AND P1, PT, R87, RZ, PT ;  /* 0x000000ff5700720c */ /* 0x000fe20003f25270 */
[----:B------:R-:W-:Y:S01]  /*7500*/  UISETP.NE.AND UP0, UPT, UR39, URZ, UPT ;  /* 0x000000ff2700728c */ /* 0x000fe2000bf05270 */
[----:B------:R-:W-:Y:S11]  /*7510*/  LEA R3, R43, UR36, 0x3 ;  /* 0x000000242b037c11 */ /* 0x000ff6000f8e18ff */
[----:B------:R-:W-:Y:S01]  /*7520*/  @P1 SHF.L.U32 R2, R77, 0x1f, RZ ;  /* 0x0000001f4d021819 */ /* 0x000fe200000006ff */
[----:B------:R-:W-:Y:S06]  /*7530*/  BRA.U !UP0, `(.L_x_121) ;  /* 0x0000000108247547 */ /* 0x000fec000b800000 */
[----:B-1----:R-:W-:Y:S01]  /*7540*/  IMAD.U32 R5, RZ, RZ, UR37 ;  /* 0x00000025ff057e24 */ /* 0x002fe2000f8e00ff */
[----:B------:R-:W-:Y:S01]  /*7550*/  MOV R0, UR54 ;  /* 0x0000003600007c02 */ /* 0x000fe20008000f00 */
[----:B------:R-:W-:Y:S03]  /*7560*/  UIADD3 UR4, UPT, UPT, UR37, 0x1, URZ ;  /* 0x0000000125047890 */ /* 0x000fe6000fffe0ff */
[----:B------:R-:W-:Y:S01]  /*7570*/  @P1 LEA R5, R5, UR36, 0x3 ;  /* 0x0000002405051c11 */ /* 0x000fe2000f8e18ff */
[----:B------:R-:W-:Y:S04]  /*7580*/  UISETP.NE.AND UP0, UPT, UR4, 0x4, UPT ;  /* 0x000000040400788c */ /* 0x000fe8000bf05270 */
[----:B------:R-:W-:Y:S01]  /*7590*/  @P1 VIADD R5, R5, 0x50 ;  /* 0x0000005005051836 */ /* 0x000fe20000000000 */
[----:B------:R-:W-:Y:S04]  /*75a0*/  USEL UR37, UR4, URZ, UP0 ;  /* 0x000000ff04257287 */ /* 0x000fe80008000000 */
[----:B------:R-:W-:Y:S04]  /*75b0*/  @P1 PRMT R0, R0, 0x654, R5 ;  /* 0x0000065400001816 */ /* 0x000fe80000000005 */
[----:B------:R2:W-:Y:S04]  /*75c0*/  @P1 SYNCS.ARRIVE.TRANS64.RED.A1T0 RZ, [R0+URZ], RZ ;  /* 0x000000ff00ff19a7 */ /* 0x0005e800081004ff */
.L_x_121:
[----:B------:R-:W4:Y:S01]  /*75d0*/  @P1 SYNCS.PHASECHK.TRANS64.TRYWAIT P0, [R3+URZ+0x30], R2 ;  /* 0x00003002030015a7 */ /* 0x000f2200080011ff */
[----:B------:R-:W-:Y:S01]  /*75e0*/  BSSY B1, `(.L_x_122) ;  /* 0x0000016000017945 */ /* 0x000fe20003800000 */
[----:B----4-:R-:W-:Y:S03]  /*75f0*/  @P1 SEL R89, RZ, 0x1, !P0 ;  /* 0x00000001ff591807 */ /* 0x010fe60004000000 */
[----:B------:R-:W-:Y:S05]  /*7600*/  @!P1 BRA `(.L_x_123) ;  /* 0x00000000004c9947 */ /* 0x000fea0003800000 */
[----:B------:R-:W-:Y:S01]  /*7610*/  ISETP.NE.AND P0, PT, R89, RZ, PT ;  /* 0x000000ff5900720c */ /* 0x000fe20003f05270 */
[----:B------:R-:W-:Y:S01]  /*7620*/  BSSY B0, `(.L_x_124) ;  /* 0x000000b000007945 */ /* 0x000fe20003800000 */
[----:B------:R-:W-:Y:S11]  /*7630*/  ISETP.NE.AND P1, PT, R90, RZ, PT ;  /* 0x000000ff5a00720c */ /* 0x000ff60003f25270 */
[----:B------:R-:W-:Y:S02]  /*7640*/  @!UPT UIADD3 URZ, UPT, UPT, URZ, URZ, URZ ;  /* 0x000000fffffff290 */ /* 0x000fe4000fffe0ff */
[C---:B-1----:R-:W-:Y:S01]  /*7650*/  @P1 IMAD R6, R43.reuse, 0x2000, R80 ;  /* 0x000020002b061824 */ /* 0x042fe200078e0250 */
[C---:B------:R-:W-:Y:S01]  /*7660*/  @P1 LEA R4, R43.reuse, R78, 0xd ;  /* 0x0000004e2b041211 */ /* 0x040fe200078e68ff */
[C---:B------:R-:W-:Y:S02]  /*7670*/  @P1 IMAD R5, R43.reuse, 0x2000, R79 ;  /* 0x000020002b051824 */ /* 0x040fe400078e024f */
[----:B------:R-:W-:Y:S01]  /*7680*/  @P1 IMAD R2, R43, 0x2000, R86 ;  /* 0x000020002b021824 */ /* 0x000fe200078e0256 */
[----:B------:R-:W-:Y:S06]  /*7690*/  @P0 BRA `(.L_x_125) ;  /* 0x00000000000c0947 */ /* 0x000fec0003800000 */
[----:B--2---:R-:W-:Y:S04]  /*76a0*/  SHF.L.U32 R0, R77, 0x1f, RZ ;  /* 0x0000001f4d007819 */ /* 0x004fe800000006ff */
[----:B------:R-:W1:Y:S02]  /*76b0*/  SYNCS.PHASECHK.TRANS64.TRYWAIT P0, [R3+URZ+0x30], R0 ;  /* 0x00003000030075a7 */ /* 0x000e6400080011ff */
[----:B-1----:R-:W-:Y:S05]  /*76c0*/  @!P0 BRA `(.L_x_126) ;  /* 0x0000002800988947 */ /* 0x002fea0003800000 */
.L_x_125:
[----:B------:R-:W-:Y:S05]  /*76d0*/  BSYNC B0 ;  /* 0x0000000000007941 */ /* 0x000fea0003800000 */
.L_x_124:
[----:B------:R-:W-:Y:S02]  /*76e0*/  ISETP.NE.AND P0, PT, R90, RZ, PT ;  /* 0x000000ff5a00720c */ /* 0x000fe40003f05270 */
[----:B------:R-:W-:Y:S11]  /*76f0*/  IADD3 R43, PT, PT, R43, 0x1, RZ ;  /* 0x000000012b2b7810 */ /* 0x000ff60007ffe0ff */
[----:B------:R4:W1:Y:S04]  /*7700*/  @P0 LDS.128 R56, [R6] ;  /* 0x0000000006380984 */ /* 0x0008680000000c00 */
[----:B------:R4:W1:Y:S04]  /*7710*/  @P0 LDS.128 R52, [R5+0x10] ;  /* 0x0000100005340984 */ /* 0x0008680000000c00 */
[----:B------:R4:W1:Y:S04]  /*7720*/  @P0 LDS.128 R48, [R4+0x20] ;  /* 0x0000200004300984 */ /* 0x0008680000000c00 */
[----:B------:R4:W1:Y:S02]  /*7730*/  @P0 LDS.128 R44, [R2+0x30] ;  /* 0x00003000022c0984 */ /* 0x0008640000000c00 */
.L_x_123:
[----:B------:R-:W-:Y:S05]  /*7740*/  BSYNC B1 ;  /* 0x0000000000017941 */ /* 0x000fea0003800000 */
.L_x_122:
[----:B-1----:R-:W-:Y:S05]  /*7750*/  VIADD R3, R34, 0x10 ;  /* 0x0000001022037836 */ /* 0x002fea0000000000 */
[----:B------:R-:W-:Y:S04]  /*7760*/  SHF.R.U32.HI R3, RZ, 0x15, R3 ;  /* 0x00000015ff037819 */ /* 0x000fe80000011603 */
[----:B------:R-:W-:Y:S11]  /*7770*/  LOP3.LUT P0, RZ, R3, 0x3, R72, 0x48, !PT ;  /* 0x0000000303ff7812 */ /* 0x000ff60007804848 */
[----:B------:R-:W-:Y:S02]  /*7780*/  @!UPT UIADD3 URZ, UPT, UPT, URZ, URZ, URZ ;  /* 0x000000fffffff290 */ /* 0x000fe4000fffe0ff */
[----:B------:R-:W-:Y:S05]  /*7790*/  @!P0 BRA `(.L_x_127) ;  /* 0x0000000000408947 */ /* 0x000fea0003800000 */
[----:B------:R-:W1:Y:S01]  /*77a0*/  LDCU.64 UR8, c[0x4][0x70] ;  /* 0x01000e00ff0877ac */ /* 0x000e620008000a00 */
[----:B------:R-:W-:Y:S01]  /*77b0*/  MOV R3, 0x0 ;  /* 0x0000000000037802 */ /* 0x000fe20000000f00 */
[----:B------:R-:W-:Y:S02]  /*77c0*/  HFMA2 R12, -RZ, RZ, 0, 5.9604644775390625e-08 ;  /* 0x00000001ff0c7431 */ /* 0x000fe400000001ff */
[----:B------:R-:W-:Y:S02]  /*77d0*/  IMAD.MOV.U32 R8, RZ, RZ, 0x192 ;  /* 0x00000192ff087424 */ /* 0x000fe400078e00ff */
[----:B------:R-:W-:Y:S01]  /*77e0*/  IMAD.MOV.U32 R13, RZ, RZ, RZ ;  /* 0x000000ffff0d7224 */ /* 0x000fe200078e00ff */
[----:B------:R-:W5:Y:S01]  /*77f0*/  LDCU.64 UR6, c[0x4][0x78] ;  /* 0x01000f00ff0677ac */ /* 0x000f620008000a00 */
[----:B----4-:R-:W4:Y:S01]  /*7800*/  LDC.64 R2, c[0x4][R3] ;  /* 0x0100000003027b82 */ /* 0x010f220000000a00 */
[----:B------:R-:W2:Y:S01]  /*7810*/  LDCU.64 UR4, c[0x4][0x10] ;  /* 0x01000200ff0477ac */ /* 0x000ea20008000a00 */
[----:B-1----:R-:W-:Y:S01]  /*7820*/  MOV R5, UR9 ;  /* 0x0000000900057c02 */ /* 0x002fe20008000f00 */
[----:B------:R-:W-:Y:S01]  /*7830*/  IMAD.U32 R4, RZ, RZ, UR8 ;  /* 0x00000008ff047e24 */ /* 0x000fe2000f8e00ff */
[----:B-----5:R-:W-:Y:S01]  /*7840*/  MOV R7, UR7 ;  /* 0x0000000700077c02 */ /* 0x020fe20008000f00 */
[----:B------:R-:W-:Y:S01]  /*7850*/  IMAD.U32 R6, RZ, RZ, UR6 ;  /* 0x00000006ff067e24 */ /* 0x000fe2000f8e00ff */
[----:B--2---:R-:W-:Y:S01]  /*7860*/  MOV R11, UR5 ;  /* 0x00000005000b7c02 */ /* 0x004fe20008000f00 */
[----:B------:R-:W-:Y:S02]  /*7870*/  IMAD.U32 R10, RZ, RZ, UR4 ;  /* 0x00000004ff0a7e24 */ /* 0x000fe4000f8e00ff */
[----:B------:R-:W-:Y:S07]  /*7880*/  LEPC R20, `(.L_x_127) ;  /* 0x000000001014794e */ /* 0x000fee0000000000 */
[----:B---34-:R-:W-:Y:S05]  /*7890*/  CALL.ABS.NOINC R2 ;  /* 0x0000000002007343 */ /* 0x018fea0003c00000 */
.L_x_127:
[----:B------:R-:W-:Y:S01]  /*78a0*/  LOP3.LUT R20, R56, 0xffffe000, RZ, 0xc0, !PT ;  /* 0xffffe00038147812 */ /* 0x000fe200078ec0ff */
[----:B------:R-:W-:Y:S05]  /*78b0*/  WARPSYNC.ALL ;  /* 0x0000000000007948 */ /* 0x000fea0003800000 */
[----:B------:R-:W-:Y:S01]  /*78c0*/  R2UR UR4, R34 ;  /* 0x00000000220472ca */ /* 0x000fe200000e0000 */
[----:B------:R-:W-:Y:S01]  /*78d0*/  IMAD.U32 R92, RZ, RZ, UR37 ;  /* 0x00000025ff5c7e24 */ /* 0x000fe2000f8e00ff */
[----:B------:R-:W-:Y:S01]  /*78e0*/  LOP3.LUT R21, R57, 0xffffe000, RZ, 0xc0, !PT ;  /* 0xffffe00039157812 */ /* 0x000fe200078ec0ff */
[----:B------:R-:W-:Y:S01]  /*78f0*/  IMAD.U32 R91, RZ, RZ, UR54 ;  /* 0x00000036ff5b7e24 */ /* 0x000fe2000f8e00ff */
[----:B------:R-:W-:Y:S01]  /*7900*/  LOP3.LUT R40, R59, 0xffffe000, RZ, 0xc0, !PT ;  /* 0xffffe0003b287812 */ /* 0x000fe200078ec0ff */
[----:B------:R-:W-:Y:S01]  /*7910*/  BSSY.RECONVERGENT B0, `(.L_x_128) ;  /* 0x0000060000007945 */ /* 0x000fe20003800200 */
[----:B------:R-:W-:Y:S02]  /*7920*/  LOP3.LUT R41, R52, 0xffffe000, RZ, 0xc0, !PT ;  /* 0xffffe00034297812 */ /* 0x000fe400078ec0ff */
[----:B------:R-:W-:Y:S02]  /*7930*/  LOP3.LUT R42, R53, 0xffffe000, RZ, 0xc0, !PT ;  /* 0xffffe000352a7812 */ /* 0x000fe400078ec0ff */
[----:B------:R-:W-:Y:S02]  /*7940*/  ISETP.NE.AND P6, PT, R87, RZ, PT ;  /* 0x000000ff5700720c */ /* 0x000fe40003fc5270 */
[----:B------:R-:W-:Y:S01]  /*7950*/  ISETP.NE.AND P0, PT, R82, RZ, PT ;  /* 0x000000ff5200720c */ /* 0x000fe20003f05270 */
[----:B----4-:R-:W2:Y:S10]  /*7960*/  LDTM.x16 R4, tmem[UR4+0x10] ;  /* 0x00001004000479ee */ /* 0x010eb40008240000 */
[----:B------:R-:W-:Y:S02]  /*7970*/  @P6 LEA R92, R92, UR36, 0x3 ;  /* 0x000000245c5c6c11 */ /* 0x000fe4000f8e18ff */
[----:B------:R-:W-:Y:S03]  /*7980*/  @P6 SHF.L.U32 R93, R77, 0x1f, RZ ;  /* 0x0000001f4d5d6819 */ /* 0x000fe600000006ff */
[----:B------:R-:W-:Y:S05]  /*7990*/  @P6 VIADD R92, R92, 0x50 ;  /* 0x000000505c5c6836 */ /* 0x000fea0000000000 */
[----:B------:R-:W-:Y:S02]  /*79a0*/  @P6 PRMT R91, R91, 0x654, R92 ;  /* 0x000006545b5b6816 */ /* 0x000fe4000000005c */
[----:B------:R-:W-:Y:S01]  /*79b0*/  LEA R92, R43, UR36, 0x3 ;  /* 0x000000242b5c7c11 */ /* 0x000fe2000f8e18ff */
[C---:B--2---:R-:W-:Y:S01]  /*79c0*/  FMUL R0, R32.reuse, R4 ;  /* 0x0000000420007220 */ /* 0x044fe20000400000 */
[C---:B------:R-:W-:Y:S01]  /*79d0*/  FMUL R2, R32.reuse, R5 ;  /* 0x0000000520027220 */ /* 0x040fe20000400000 */
[C---:B------:R-:W-:Y:S01]  /*79e0*/  FMUL R3, R32.reuse, R6 ;  /* 0x0000000620037220 */ /* 0x040fe20000400000 */
[----:B------:R-:W-:Y:S01]  /*79f0*/  FMUL R7, R32, R7 ;  /* 0x0000000720077220 */ /* 0x000fe20000400000 */
[C---:B------:R-:W-:Y:S01]  /*7a00*/  FFMA R36, R35.reuse, R20, R0 ;  /* 0x0000001423247223 */ /* 0x040fe20000000000 */
[----:B------:R-:W-:Y:S01]  /*7a10*/  LOP3.LUT R20, R58, 0xffffe000, RZ, 0xc0, !PT ;  /* 0xffffe0003a147812 */ /* 0x000fe200078ec0ff */
[C---:B------:R-:W-:Y:S01]  /*7a20*/  FFMA R37, R35.reuse, R21, R2 ;  /* 0x0000001523257223 */ /* 0x040fe20000000002 */
[----:B------:R-:W-:Y:S01]  /*7a30*/  LOP3.LUT R21, R48, 0xffffe000, RZ, 0xc0, !PT ;  /* 0xffffe00030157812 */ /* 0x000fe200078ec0ff */
[----:B------:R-:W-:Y:S01]  /*7a40*/  FMUL R4, R32, R8 ;  /* 0x0000000820047220 */ /* 0x000fe20000400000 */
[----:B------:R-:W-:Y:S01]  /*7a50*/  F2FP.TF32.F32.PACK_B R36, R36 ;  /* 0x00000024ff24723e */ /* 0x000fe200024050ff */
[C---:B------:R-:W-:Y:S01]  /*7a60*/  FFMA R38, R35.reuse, R20, R3 ;  /* 0x0000001423267223 */ /* 0x040fe20000000003 */
[----:B------:R-:W-:Y:S01]  /*7a70*/  LOP3.LUT R20, R54, 0xffffe000, RZ, 0xc0, !PT ;  /* 0xffffe00036147812 */ /* 0x000fe200078ec0ff */
[----:B------:R-:W-:Y:S01]  /*7a80*/  FFMA R39, R35, R40, R7 ;  /* 0x0000002823277223 */ /* 0x000fe20000000007 */
[----:B------:R-:W-:Y:S01]  /*7a90*/  LOP3.LUT R40, R55, 0xffffe000, RZ, 0xc0, !PT ;  /* 0xffffe00037287812 */ /* 0x000fe200078ec0ff */
[C---:B------:R-:W-:Y:S01]  /*7aa0*/  FMUL R5, R32.reuse, R9 ;  /* 0x0000000920057220 */ /* 0x040fe20000400000 */
[C---:B------:R-:W-:Y:S01]  /*7ab0*/  FMUL R6, R32.reuse, R10 ;  /* 0x0000000a20067220 */ /* 0x040fe20000400000 */
[C---:B------:R-:W-:Y:S01]  /*7ac0*/  FMUL R11, R32.reuse, R11 ;  /* 0x0000000b200b7220 */ /* 0x040fe20000400000 */
[----:B------:R-:W-:Y:S01]  /*7ad0*/  F2FP.TF32.F32.PACK_B R37, R37 ;  /* 0x00000025ff25723e */ /* 0x000fe200024050ff */
[C---:B------:R-:W-:Y:S01]  /*7ae0*/  FFMA R4, R35.reuse, R41, R4 ;  /* 0x0000002923047223 */ /* 0x040fe20000000004 */
[----:B------:R-:W-:Y:S01]  /*7af0*/  F2FP.TF32.F32.PACK_B R38, R38 ;  /* 0x00000026ff26723e */ /* 0x000fe200024050ff */
[C---:B------:R-:W-:Y:S01]  /*7b00*/  FFMA R5, R35.reuse, R42, R5 ;  /* 0x0000002a23057223 */ /* 0x040fe20000000005 */
[----:B------:R-:W-:Y:S01]  /*7b10*/  F2FP.TF32.F32.PACK_B R39, R39 ;  /* 0x00000027ff27723e */ /* 0x000fe200024050ff */
[C---:B------:R-:W-:Y:S01]  /*7b20*/  FFMA R6, R35.reuse, R20, R6 ;  /* 0x0000001423067223 */ /* 0x040fe20000000006 */
[----:B------:R-:W-:Y:S01]  /*7b30*/  FFMA R7, R35, R40, R11 ;  /* 0x0000002823077223 */ /* 0x000fe2000000000b */
        /* <DEDUP_REMOVED lines=47> */
[----:B------:R-:W-:Y:S02]  /*7e30*/  UIADD3 UR4, UP0, UPT, UR48, 0x680, URZ ;  /* 0x0000068030047890 */ /* 0x000fe4000ff1e0ff */
[----:B------:R-:W-:Y:S02]  /*7e40*/  UIADD3 UR13, UPT, UPT, UR41, 0x10, URZ ;  /* 0x00000010290d7890 */ /* 0x000fe4000fffe0ff */
[----:B------:R-:W-:Y:S02]  /*7e50*/  UIADD3 UR12, UPT, UPT, UR36, 0x2200, URZ ;  /* 0x00002200240c7890 */ /* 0x000fe4000fffe0ff */
[----:B------:R-:W-:Y:S01]  /*7e60*/  UIADD3.X UR5, UPT, UPT, URZ, UR49, URZ, UP0, !UPT ;  /* 0x00000031ff057290 */ /* 0x000fe200087fe4ff */
[----:B------:R-:W-:Y:S01]  /*7e70*/  UMOV UR14, UR42 ;  /* 0x0000002a000e7c82 */ /* 0x000fe20008000000 */
[----:B------:R-:W-:Y:S01]  /*7e80*/  UMOV UR15, UR60 ;  /* 0x0000003c000f7c82 */ /* 0x000fe20008000000 */
[----:B------:R-:W-:Y:S02]  /*7e90*/  UIADD3 UR9, UPT, UPT, UR41, 0x50, URZ ;  /* 0x0000005029097890 */ /* 0x000fe4000fffe0ff */
[----:B------:R-:W-:Y:S01]  /*7ea0*/  UIADD3 UR8, UPT, UPT, UR36, 0x3200, URZ ;  /* 0x0000320024087890 */ /* 0x000fe2000fffe0ff */
[----:B------:R-:W-:Y:S03]  /*7eb0*/  UMOV UR10, UR42 ;  /* 0x0000002a000a7c82 */ /* 0x000fe60008000000 */
[----:B------:R2:W-:Y:S01]  /*7ec0*/  UTMASTG.3D [UR12], [UR4] ;  /* 0x0000000c040073b5 */ /* 0x0005e20008010000 */
[----:B------:R-:W-:Y:S04]  /*7ed0*/  UMOV UR11, UR60 ;  /* 0x0000003c000b7c82 */ /* 0x000fe80008000000 */
[----:B------:R2:W-:Y:S01]  /*7ee0*/  UTMASTG.3D [UR8], [UR4] ;  /* 0x00000008040073b5 */ /* 0x0005e20008010000 */
[----:B------:R0:W-:Y:S01]  /*7ef0*/  UTMACMDFLUSH ;  /* 0x00000000000079b7 */ /* 0x0001e20000000000 */
[----:B--2---:R-:W-:Y:S04]  /*7f00*/  DEPBAR.LE SB0, 0x1 ;  /* 0x000080400000791a */ /* 0x004fe80000000000 */
.L_x_129:
[----:B------:R-:W-:Y:S05]  /*7f10*/  BSYNC.RECONVERGENT B0 ;  /* 0x0000000000007941 */ /* 0x000fea0003800200 */
.L_x_128:
[----:B------:R-:W-:Y:S01]  /*7f20*/  BAR.SYNC.DEFER_BLOCKING 0x1, 0x80 ;  /* 0x0042000000007b1d */ /* 0x000fe20000010000 */
[----:B------:R-:W-:Y:S04]  /*7f30*/  UIADD3 UR4, UPT, UPT, UR37, 0x1, URZ ;  /* 0x0000000125047890 */ /* 0x000fe8000fffe0ff */
[----:B------:R-:W-:Y:S04]  /*7f40*/  UISETP.NE.AND UP0, UPT, UR4, 0x4, UPT ;  /* 0x000000040400788c */ /* 0x000fe8000bf05270 */
[----:B------:R-:W-:Y:S01]  /*7f50*/  USEL UR38, UR4, URZ, UP0 ;  /* 0x000000ff04267287 */ /* 0x000fe20008000000 */
[----:B------:R2:W-:Y:S01]  /*7f60*/  @P6 SYNCS.ARRIVE.TRANS64.RED.A1T0 RZ, [R91+URZ], RZ ;  /* 0x000000ff5bff69a7 */ /* 0x0005e200081004ff */
[----:B------:R-:W-:Y:S01]  /*7f70*/  BSSY B1, `(.L_x_130) ;  /* 0x0000017000017945 */ /* 0x000fe20003800000 */
[----:B------:R-:W4:Y:S02]  /*7f80*/  @P6 SYNCS.PHASECHK.TRANS64.TRYWAIT P0, [R92+URZ+0x30], R93 ;  /* 0x0000305d5c0065a7 */ /* 0x000f2400080011ff */
[----:B----4-:R-:W-:Y:S01]  /*7f90*/  @P6 SEL R89, RZ, 0x1, !P0 ;  /* 0x00000001ff596807 */ /* 0x010fe20004000000 */
[----:B--2---:R-:W-:Y:S06]  /*7fa0*/  @!P6 BRA `(.L_x_131) ;  /* 0x00000000004ce947 */ /* 0x004fec0003800000 */
        /* <DEDUP_REMOVED lines=9> */
[----:B------:R-:W-:Y:S04]  /*8040*/  SHF.L.U32 R5, R77, 0x1f, RZ ;  /* 0x0000001f4d057819 */ /* 0x000fe800000006ff */
[----:B------:R-:W1:Y:S02]  /*8050*/  SYNCS.PHASECHK.TRANS64.TRYWAIT P0, [R92+URZ+0x30], R5 ;  /* 0x000030055c0075a7 */ /* 0x000e6400080011ff */
[----:B-1----:R-:W-:Y:S05]  /*8060*/  @!P0 BRA `(.L_x_134) ;  /* 0x0000002000448947 */ /* 0x002fea0003800000 */
.L_x_133:
[----:B------:R-:W-:Y:S05]  /*8070*/  BSYNC B0 ;  /* 0x0000000000007941 */ /* 0x000fea0003800000 */
.L_x_132:
[----:B------:R-:W-:Y:S02]  /*8080*/  ISETP.NE.AND P0, PT, R90, RZ, PT ;  /* 0x000000ff5a00720c */ /* 0x000fe40003f05270 */
[----:B------:R-:W-:Y:S11]  /*8090*/  IADD3 R43, PT, PT, R43, 0x1, RZ ;  /* 0x000000012b2b7810 */ /* 0x000ff60007ffe0ff */
[----:B------:R2:W4:Y:S04]  /*80a0*/  @P0 LDS.128 R56, [R4] ;  /* 0x0000000004380984 */ /* 0x0005280000000c00 */
[----:B------:R2:W1:Y:S04]  /*80b0*/  @P0 LDS.128 R52, [R3+0x10] ;  /* 0x0000100003340984 */ /* 0x0004680000000c00 */
[----:B------:R2:W1:Y:S04]  /*80c0*/  @P0 LDS.128 R48, [R2+0x20] ;  /* 0x0000200002300984 */ /* 0x0004680000000c00 */
[----:B------:R2:W1:Y:S02]  /*80d0*/  @P0 LDS.128 R44, [R0+0x30] ;  /* 0x00003000002c0984 */ /* 0x0004640000000c00 */
.L_x_131:
[----:B------:R-:W-:Y:S05]  /*80e0*/  BSYNC B1 ;  /* 0x0000000000017941 */ /* 0x000fea0003800000 */
.L_x_130:
[----:B--2---:R-:W-:Y:S05]  /*80f0*/  VIADD R3, R34, 0x20 ;  /* 0x0000002022037836 */ /* 0x004fea0000000000 */
[----:B------:R-:W-:Y:S04]  /*8100*/  SHF.R.U32.HI R3, RZ, 0x15, R3 ;  /* 0x00000015ff037819 */ /* 0x000fe80000011603 */
[----:B------:R-:W-:Y:S11]  /*8110*/  LOP3.LUT P0, RZ, R3, 0x3, R72, 0x48, !PT ;  /* 0x0000000303ff7812 */ /* 0x000ff60007804848 */
[----:B------:R-:W-:Y:S02]  /*8120*/  @!UPT UIADD3 URZ, UPT, UPT, URZ, URZ, URZ ;  /* 0x000000fffffff290 */ /* 0x000fe4000fffe0ff */
[----:B------:R-:W-:Y:S05]  /*8130*/  @!P0 BRA `(.L_x_135) ;  /* 0x0000000000408947 */ /* 0x000fea0003800000 */
[----:B------:R-:W2:Y:S01]  /*8140*/  LDCU.64 UR8, c[0x4][0x70] ;  /* 0x01000e00ff0877ac */ /* 0x000ea20008000a00 */
[----:B------:R-:W-:Y:S01]  /*8150*/  MOV R3, 0x0 ;  /* 0x0000000000037802 */ /* 0x000fe20000000f00 */
[----:B-1----:R-:W-:Y:S02]  /*8160*/  HFMA2 R12, -RZ, RZ, 0, 5.9604644775390625e-08 ;  /* 0x00000001ff0c7431 */ /* 0x002fe400000001ff */
[----:B------:R-:W-:Y:S02]  /*8170*/  IMAD.MOV.U32 R8, RZ, RZ, 0x192 ;  /* 0x00000192ff087424 */ /* 0x000fe400078e00ff */
[----:B------:R-:W-:Y:S01]  /*8180*/  IMAD.MOV.U32 R13, RZ, RZ, RZ ;  /* 0x000000ffff0d7224 */ /* 0x000fe200078e00ff */
[----:B------:R-:W1:Y:S01]  /*8190*/  LDCU.64 UR6, c[0x4][0x78] ;  /* 0x01000f00ff0677ac */ /* 0x000e620008000a00 */
[----:B------:R-:W3:Y:S01]  /*81a0*/  LDC.64 R2, c[0x4][R3] ;  /* 0x0100000003027b82 */ /* 0x000ee20000000a00 */
[----:B------:R-:W5:Y:S01]  /*81b0*/  LDCU.64 UR4, c[0x4][0x10] ;  /* 0x01000200ff0477ac */ /* 0x000f620008000a00 */
[----:B--2---:R-:W-:Y:S01]  /*81c0*/  MOV R5, UR9 ;  /* 0x0000000900057c02 */ /* 0x004fe20008000f00 */
[----:B------:R-:W-:Y:S01]  /*81d0*/  IMAD.U32 R4, RZ, RZ, UR8 ;  /* 0x00000008ff047e24 */ /* 0x000fe2000f8e00ff */
[----:B-1----:R-:W-:Y:S01]  /*81e0*/  MOV R7, UR7 ;  /* 0x0000000700077c02 */ /* 0x002fe20008000f00 */
[----:B------:R-:W-:Y:S01]  /*81f0*/  IMAD.U32 R6, RZ, RZ, UR6 ;  /* 0x00000006ff067e24 */ /* 0x000fe2000f8e00ff */
[----:B-----5:R-:W-:Y:S01]  /*8200*/  MOV R11, UR5 ;  /* 0x00000005000b7c02 */ /* 0x020fe20008000f00 */
[----:B------:R-:W-:Y:S02]  /*8210*/  IMAD.U32 R10, RZ, RZ, UR4 ;  /* 0x00000004ff0a7e24 */ /* 0x000fe4000f8e00ff */
[----:B------:R-:W-:Y:S07]  /*8220*/  LEPC R20, `(.L_x_135) ;  /* 0x000000001014794e */ /* 0x000fee0000000000 */
[----:B---34-:R-:W-:Y:S05]  /*8230*/  CALL.ABS.NOINC R2 ;  /* 0x0000000002007343 */ /* 0x018fea0003c00000 */
.L_x_135:
[----:B----4-:R-:W-:Y:S01]  /*8240*/  LOP3.LUT R20, R56, 0xffffe000, RZ, 0xc0, !PT ;  /* 0xffffe00038147812 */ /* 0x010fe200078ec0ff */
[----:B------:R-:W-:Y:S05]  /*8250*/  WARPSYNC.ALL ;  /* 0x0000000000007948 */ /* 0x000fea0003800000 */
[----:B------:R-:W-:Y:S01]  /*8260*/  R2UR UR4, R34 ;  /* 0x00000000220472ca */ /* 0x000fe200000e0000 */
[----:B-1----:R-:W-:Y:S01]  /*8270*/  IMAD.U32 R92, RZ, RZ, UR38 ;  /* 0x00000026ff5c7e24 */ /* 0x002fe2000f8e00ff */
        /* <DEDUP_REMOVED lines=8> */
[----:B------:R-:W1:Y:S10]  /*8300*/  LDTM.x16 R4, tmem[UR4+0x20] ;  /* 0x00002004000479ee */ /* 0x000e740008240000 */
[----:B------:R-:W-:Y:S02]  /*8310*/  @P6 LEA R92, R92, UR36, 0x3 ;  /* 0x000000245c5c6c11 */ /* 0x000fe4000f8e18ff */
[----:B------:R-:W-:Y:S03]  /*8320*/  @P6 SHF.L.U32 R93, R77, 0x1f, RZ ;  /* 0x0000001f4d5d6819 */ /* 0x000fe600000006ff */
[----:B------:R-:W-:Y:S05]  /*8330*/  @P6 VIADD R92, R92, 0x50 ;  /* 0x000000505c5c6836 */ /* 0x000fea0000000000 */
[----:B------:R-:W-:Y:S02]  /*8340*/  @P6 PRMT R91, R91, 0x654, R92 ;  /* 0x000006545b5b6816 */ /* 0x000fe4000000005c */
[----:B------:R-:W-:Y:S01]  /*8350*/  LEA R92, R43, UR36, 0x3 ;  /* 0x000000242b5c7c11 */ /* 0x000fe2000f8e18ff */
[C---:B-1----:R-:W-:Y:S01]  /*8360*/  FMUL R0, R32.reuse, R4 ;  /* 0x0000000420007220 */ /* 0x042fe20000400000 */
        /* <DEDUP_REMOVED lines=84> */
.L_x_137:
[----:B------:R-:W-:Y:S05]  /*88b0*/  BSYNC.RECONVERGENT B0 ;  /* 0x0000000000007941 */ /* 0x000fea0003800200 */
.L_x_136:
        /* <DEDUP_REMOVED lines=13> */
[C---:B------:R-:W-:Y:S01]  /*8990*/  @P1 IMAD R3, R43.reuse, 0x2000, R80 ;  /* 0x000020002b031824 */ /* 0x040fe200078e0250 */
[C---:B------:R-:W-:Y:S01]  /*89a0*/  @P1 LEA R0, R43.reuse, R78, 0xd ;  /* 0x0000004e2b001211 */ /* 0x040fe200078e68ff */
[C---:B------:R-:W-:Y:S02]  /*89b0*/  @P1 IMAD R2, R43.reuse, 0x2000, R79 ;  /* 0x000020002b021824 */ /* 0x040fe400078e024f */
[----:B------:R-:W-:Y:S01]  /*89c0*/  @P1 IMAD R43, R43, 0x2000, R86 ;  /* 0x000020002b2b1824 */ /* 0x000fe200078e0256 */
[----:B------:R-:W-:Y:S06]  /*89d0*/  @P0 BRA `(.L_x_141) ;  /* 0x00000000000c0947 */ /* 0x000fec0003800000 */
[----:B-1----:R-:W-:Y:S04]  /*89e0*/  SHF.L.U32 R5, R77, 0x1f, RZ ;  /* 0x0000001f4d057819 */ /* 0x002fe800000006ff */
[----:B------:R-:W1:Y:S02]  /*89f0*/  SYNCS.PHASECHK.TRANS64.TRYWAIT P0, [R92+URZ+0x30], R5 ;  /* 0x000030055c0075a7 */ /* 0x000e6400080011ff */
[----:B-1----:R-:W-:Y:S05]  /*8a00*/  @!P0 BRA `(.L_x_142) ;  /* 0x0000001400f08947 */ /* 0x002fea0003800000 */
.L_x_141:
[----:B------:R-:W-:Y:S05]  /*8a10*/  BSYNC B0 ;  /* 0x0000000000007941 */ /* 0x000fea0003800000 */
.L_x_140:
[----:B------:R-:W-:Y:S11]  /*8a20*/  ISETP.NE.AND P0, PT, R90, RZ, PT ;  /* 0x000000ff5a00720c */ /* 0x000ff60003f05270 */
[----:B------:R-:W-:Y:S02]  /*8a30*/  @!UPT UIADD3 URZ, UPT, UPT, URZ, URZ, URZ ;  /* 0x000000fffffff290 */ /* 0x000fe4000fffe0ff */
[----:B------:R2:W4:Y:S04]  /*8a40*/  @P0 LDS.128 R56, [R3] ;  /* 0x0000000003380984 */ /* 0x0005280000000c00 */
[----:B------:R2:W1:Y:S04]  /*8a50*/  @P0 LDS.128 R52, [R2+0x10] ;  /* 0x0000100002340984 */ /* 0x0004680000000c00 */
[----:B------:R2:W1:Y:S04]  /*8a60*/  @P0 LDS.128 R48, [R0+0x20] ;  /* 0x0000200000300984 */ /* 0x0004680000000c00 */
[----:B------:R2:W1:Y:S02]  /*8a70*/  @P0 LDS.128 R44, [R43+0x30] ;  /* 0x000030002b2c0984 */ /* 0x0004640000000c00 */
.L_x_139:
[----:B------:R-:W-:Y:S05]  /*8a80*/  BSYNC B1 ;  /* 0x0000000000017941 */ /* 0x000fea0003800000 */
.L_x_138:
        /* <DEDUP_REMOVED lines=21> */
.L_x_143:
[----:B------:R-:W-:Y:S01]  /*8be0*/  ISETP.NE.AND P0, PT, R82, RZ, PT ;  /* 0x000000ff5200720c */ /* 0x000fe20003f05270 */
[----:B------:R-:W-:Y:S05]  /*8bf0*/  WARPSYNC.ALL ;  /* 0x0000000000007948 */ /* 0x000fea0003800000 */
[----:B------:R-:W-:Y:S01]  /*8c00*/  R2UR UR4, R34 ;  /* 0x00000000220472ca */ /* 0x000fe200000e0000 */
[----:B------:R-:W-:Y:S01]  /*8c10*/  VIADD R88, R88, 0xc0 ;  /* 0x000000c058587836 */ /* 0x000fe20000000000 */
[----:B----4-:R-:W-:Y:S01]  /*8c20*/  LOP3.LUT R0, R56, 0xffffe000, RZ, 0xc0, !PT ;  /* 0xffffe00038007812 */ /* 0x010fe200078ec0ff */
[----:B------:R-:W-:Y:S01]  /*8c30*/  BSSY.RECONVERGENT B0, `(.L_x_144) ;  /* 0x000005e000007945 */ /* 0x000fe20003800200 */
[----:B------:R-:W-:Y:S02]  /*8c40*/  LOP3.LUT R2, R57, 0xffffe000, RZ, 0xc0, !PT ;  /* 0xffffe00039027812 */ /* 0x000fe400078ec0ff */
[----:B------:R-:W-:Y:S02]  /*8c50*/  LOP3.LUT R3, R58, 0xffffe000, RZ, 0xc0, !PT ;  /* 0xffffe0003a037812 */ /* 0x000fe400078ec0ff */
[----:B------:R-:W-:Y:S02]  /*8c60*/  LOP3.LUT R20, R59, 0xffffe000, RZ, 0xc0, !PT ;  /* 0xffffe0003b147812 */ /* 0x000fe400078ec0ff */
[----:B-1----:R-:W-:Y:S02]  /*8c70*/  LOP3.LUT R21, R52, 0xffffe000, RZ, 0xc0, !PT ;  /* 0xffffe00034157812 */ /* 0x002fe400078ec0ff */
[----:B------:R-:W-:Y:S01]  /*8c80*/  LOP3.LUT R36, R53, 0xffffe000, RZ, 0xc0, !PT ;  /* 0xffffe00035247812 */ /* 0x000fe200078ec0ff */
[----:B------:R-:W1:Y:S01]  /*8c90*/  LDTM.x16 R4, tmem[UR4+0x30] ;  /* 0x00003004000479ee */ /* 0x000e620008240000 */
[----:B------:R-:W-:Y:S01]  /*8ca0*/  LOP3.LUT R37, R54, 0xffffe000, RZ, 0xc0, !PT ;  /* 0xffffe00036257812 */ /* 0x000fe200078ec0ff */
[----:B------:R-:W-:Y:S01]  /*8cb0*/  NOP ;  /* 0x0000000000007918 */ /* 0x000fe20000000000 */
[----:B------:R-:W-:Y:S02]  /*8cc0*/  LOP3.LUT R38, R55, 0xffffe000, RZ, 0xc0, !PT ;  /* 0xffffe00037267812 */ /* 0x000fe400078ec0ff */
[----:B------:R-:W-:Y:S02]  /*8cd0*/  LOP3.LUT R88, R88, 0xfefffff8, RZ, 0xc0, !PT ;  /* 0xfefffff858587812 */ /* 0x000fe400078ec0ff */
[----:B------:R-:W-:Y:S02]  /*8ce0*/  LOP3.LUT R39, R48, 0xffffe000, RZ, 0xc0, !PT ;  /* 0xffffe00030277812 */ /* 0x000fe400078ec0ff */
[----:B------:R-:W-:Y:S01]  /*8cf0*/  LOP3.LUT R40, R49, 0xffffe000, RZ, 0xc0, !PT ;  /* 0xffffe00031287812 */ /* 0x000fe200078ec0ff */
[----:B-1----:R1:W-:Y:S01]  /*8d00*/  SYNCS.ARRIVE.TRANS64.RED.A1T0 RZ, [R88+URZ], RZ ;  /* 0x000000ff58ff79a7 */ /* 0x0023e200081004ff */
[----:B------:R-:W-:Y:S02]  /*8d10*/  LOP3.LUT R41, R50, 0xffffe000, RZ, 0xc0, !PT ;  /* 0xffffe00032297812 */ /* 0x000fe400078ec0ff */
[----:B------:R-:W-:Y:S02]  /*8d20*/  LOP3.LUT R42, R51, 0xffffe000, RZ, 0xc0, !PT ;  /* 0xffffe000332a7812 */ /* 0x000fe400078ec0ff */
[----:B------:R-:W-:Y:S02]  /*8d30*/  LOP3.LUT R43, R44, 0xffffe000, RZ, 0xc0, !PT ;  /* 0xffffe0002c2b7812 */ /* 0x000fe400078ec0ff */
[----:B------:R-:W-:Y:S02]  /*8d40*/  LOP3.LUT R44, R45, 0xffffe000, RZ, 0xc0, !PT ;  /* 0xffffe0002d2c7812 */ /* 0x000fe400078ec0ff */
[----:B------:R-:W-:Y:S02]  /*8d50*/  LOP3.LUT R45, R46, 0xffffe000, RZ, 0xc0, !PT ;  /* 0xffffe0002e2d7812 */ /* 0x000fe400078ec0ff */
[----:B------:R-:W-:Y:S01]  /*8d60*/  LOP3.LUT R46, R47, 0xffffe000, RZ, 0xc0, !PT ;  /* 0xffffe0002f2e7812 */ /* 0x000fe200078ec0ff */
[C---:B------:R-:W-:Y:S01]  /*8d70*/  FMUL R4, R32.reuse, R4 ;  /* 0x0000000420047220 */ /* 0x040fe20000400000 */
[C---:B------:R-:W-:Y:S01]  /*8d80*/  FMUL R5, R32.reuse, R5 ;  /* 0x0000000520057220 */ /* 0x040fe20000400000 */
[C---:B------:R-:W-:Y:S01]  /*8d90*/  FMUL R6, R32.reuse, R6 ;  /* 0x0000000620067220 */ /* 0x040fe20000400000 */
[C---:B------:R-:W-:Y:S01]  /*8da0*/  FMUL R7, R32.reuse, R7 ;  /* 0x0000000720077220 */ /* 0x040fe20000400000 */
[C---:B------:R-:W-:Y:S01]  /*8db0*/  FFMA R4, R35.reuse, R0, R4 ;  /* 0x0000000023047223 */ /* 0x040fe20000000004 */
[C---:B------:R-:W-:Y:S01]  /*8dc0*/  FFMA R5, R35.reuse, R2, R5 ;  /* 0x0000000223057223 */ /* 0x040fe20000000005 */
[C---:B------:R-:W-:Y:S01]  /*8dd0*/  FFMA R6, R35.reuse, R3, R6 ;  /* 0x0000000323067223 */ /* 0x040fe20000000006 */
[C---:B------:R-:W-:Y:S01]  /*8de0*/  FFMA R7, R35.reuse, R20, R7 ;  /* 0x0000001423077223 */ /* 0x040fe20000000007 */
[C---:B------:R-:W-:Y:S01]  /*8df0*/  FMUL R8, R32.reuse, R8 ;  /* 0x0000000820087220 */ /* 0x040fe20000400000 */
        /* <DEDUP_REMOVED lines=9> */
[----:B------:R-:W-:Y:S01]  /*8e90*/  F2FP.TF32.F32.PACK_B R7, R7 ;  /* 0x00000007ff07723e */ /* 0x000fe200024050ff */
[C---:B------:R-:W-:Y:S01]  /*8ea0*/  FFMA R11, R35.reuse, R38, R11 ;  /* 0x00000026230b7223 */ /* 0x040fe2000000000b */
[C---:B------:R-:W-:Y:S01]  /*8eb0*/  FMUL R12, R32.reuse, R12 ;  /* 0x0000000c200c7220 */ /* 0x040fe20000400000 */
[----:B------:R-:W-:Y:S01]  /*8ec0*/  F2FP.TF32.F32.PACK_B R8, R8 ;  /* 0x00000008ff08723e */ /* 0x000fe200024050ff */
[C---:B------:R-:W-:Y:S01]  /*8ed0*/  FMUL R13, R32.reuse, R13 ;  /* 0x0000000d200d7220 */ /* 0x040fe20000400000 */
[----:B------:R1:W-:Y:S01]  /*8ee0*/  STS.128 [R80+0x6000], R4 ;  /* 0x0060000450007388 */ /* 0x0003e20000000c00 */
        /* <DEDUP_REMOVED lines=8> */
[C---:B------:R-:W-:Y:S01]  /*8f70*/  FFMA R15, R35.reuse, R42, R15 ;  /* 0x0000002a230f7223 */ /* 0x040fe2000000000f */
[C---:B------:R-:W-:Y:S01]  /*8f80*/  FMUL R16, R32.reuse, R16 ;  /* 0x0000001020107220 */ /* 0x040fe20000400000 */
[----:B------:R-:W-:Y:S01]  /*8f90*/  F2FP.TF32.F32.PACK_B R12, R12 ;  /* 0x0000000cff0c723e */ /* 0x000fe200024050ff */
[----:B------:R1:W-:Y:S01]  /*8fa0*/  STS.128 [R79+0x6010], R8 ;  /* 0x006010084f007388 */ /* 0x0003e20000000c00 */
[C---:B------:R-:W-:Y:S01]  /*8fb0*/  FMUL R17, R32.reuse, R17 ;  /* 0x0000001120117220 */ /* 0x040fe20000400000 */
[C---:B------:R-:W-:Y:S01]  /*8fc0*/  FMUL R18, R32.reuse, R18 ;  /* 0x0000001220127220 */ /* 0x040fe20000400000 */
[----:B------:R-:W-:Y:S01]  /*8fd0*/  FMUL R19, R32, R19 ;  /* 0x0000001320137220 */ /* 0x000fe20000400000 */
[----:B------:R-:W-:Y:S01]  /*8fe0*/  F2FP.TF32.F32.PACK_B R13, R13 ;  /* 0x0000000dff0d723e */ /* 0x000fe200024050ff */
[C---:B------:R-:W-:Y:S01]  /*8ff0*/  FFMA R16, R35.reuse, R43, R16 ;  /* 0x0000002b23107223 */ /* 0x040fe20000000010 */
[----:B------:R-:W-:Y:S01]  /*9000*/  F2FP.TF32.F32.PACK_B R14, R14 ;  /* 0x0000000eff0e723e */ /* 0x000fe200024050ff */
[C---:B------:R-:W-:Y:S01]  /*9010*/  FFMA R17, R35.reuse, R44, R17 ;  /* 0x0000002c23117223 */ /* 0x040fe20000000011 */
[----:B------:R-:W-:Y:S01]  /*9020*/  F2FP.TF32.F32.PACK_B R15, R15 ;  /* 0x0000000fff0f723e */ /* 0x000fe200024050ff */
[C---:B------:R-:W-:Y:S01]  /*9030*/  FFMA R18, R35.reuse, R45, R18 ;  /* 0x0000002d23127223 */ /* 0x040fe20000000012 */
[----:B------:R-:W-:Y:S01]  /*9040*/  FFMA R19, R35, R46, R19 ;  /* 0x0000002e23137223 */ /* 0x000fe20000000013 */
[----:B------:R-:W-:Y:S02]  /*9050*/  F2FP.TF32.F32.PACK_B R16, R16 ;  /* 0x00000010ff10723e */ /* 0x000fe400024050ff */
[----:B------:R1:W-:Y:S01]  /*9060*/  STS.128 [R78+0x6020], R12 ;  /* 0x0060200c4e007388 */ /* 0x0003e20000000c00 */
[----:B------:R-:W-:Y:S02]  /*9070*/  F2FP.TF32.F32.PACK_B R17, R17 ;  /* 0x00000011ff11723e */ /* 0x000fe400024050ff */
        /* <DEDUP_REMOVED lines=25> */
.L_x_145:
[----:B------:R-:W-:Y:S05]  /*9210*/  BSYNC.RECONVERGENT B0 ;  /* 0x0000000000007941 */ /* 0x000fea0003800200 */
.L_x_144:
[----:B------:R-:W-:Y:S01]  /*9220*/  BAR.SYNC.DEFER_BLOCKING 0x1, 0x80 ;  /* 0x0042000000007b1d */ /* 0x000fe20000010000 */
[----:B------:R-:W-:Y:S01]  /*9230*/  UISETP.NE.AND UP0, UPT, UR39, -0x4, UPT ;  /* 0xfffffffc2700788c */ /* 0x000fe2000bf05270 */
[----:B------:R-:W-:Y:S08]  /*9240*/  IADD3 R0, PT, PT, R30, 0x1, RZ ;  /* 0x000000011e007810 */ /* 0x000ff00007ffe0ff */
[----:B------:R-:W-:Y:S05]  /*9250*/  BRA.U !UP0, `(.L_x_146) ;  /* 0x0000000108287547 */ /* 0x000fea000b800000 */
[----:B------:R-:W-:Y:S01]  /*9260*/  ISETP.NE.AND P0, PT, R87, RZ, PT ;  /* 0x000000ff5700720c */ /* 0x000fe20003f05270 */
[----:B------:R-:W-:Y:S01]  /*9270*/  IMAD.U32 R3, RZ, RZ, UR37 ;  /* 0x00000025ff037e24 */ /* 0x000fe2000f8e00ff */
[----:B------:R-:W-:Y:S01]  /*9280*/  UIADD3 UR4, UPT, UPT, UR37, 0x1, URZ ;  /* 0x0000000125047890 */ /* 0x000fe2000fffe0ff */
[----:B------:R-:W-:Y:S03]  /*9290*/  IMAD.U32 R2, RZ, RZ, UR54 ;  /* 0x00000036ff027e24 */ /* 0x000fe6000f8e00ff */
[----:B------:R-:W-:Y:S04]  /*92a0*/  UISETP.NE.AND UP0, UPT, UR4, 0x4, UPT ;  /* 0x000000040400788c */ /* 0x000fe8000bf05270 */
[----:B------:R-:W-:Y:S03]  /*92b0*/  USEL UR37, UR4, URZ, UP0 ;  /* 0x000000ff04257287 */ /* 0x000fe60008000000 */
[----:B------:R-:W-:Y:S05]  /*92c0*/  @P0 LEA R3, R3, UR36, 0x3 ;  /* 0x0000002403030c11 */ /* 0x000fea000f8e18ff */
[----:B------:R-:W-:Y:S05]  /*92d0*/  @P0 VIADD R3, R3, 0x50 ;  /* 0x0000005003030836 */ /* 0x000fea0000000000 */
[----:B------:R-:W-:Y:S04]  /*92e0*/  @P0 PRMT R2, R2, 0x654, R3 ;  /* 0x0000065402020816 */ /* 0x000fe80000000003 */
[----:B------:R2:W-:Y:S03]  /*92f0*/  @P0 SYNCS.ARRIVE.TRANS64.RED.A1T0 RZ, [R2+URZ], RZ ;  /* 0x000000ff02ff09a7 */ /* 0x0005e600081004ff */
.L_x_146:
[----:B------:R-:W-:Y:S01]  /*9300*/  ISETP.NE.AND P2, PT, R83, RZ, PT ;  /* 0x000000ff5300720c */ /* 0x000fe20003f45270 */
[----:B------:R-:W-:Y:S01]  /*9310*/  UIADD3 UR39, UPT, UPT, UR39, 0x4, URZ ;  /* 0x0000000427277890 */ /* 0x000fe2000fffe0ff */
[----:B------:R-:W-:Y:S01]  /*9320*/  ISETP.NE.AND P0, PT, R85, 0x2, PT ;  /* 0x000000025500780c */ /* 0x000fe20003f05270 */
[----:B------:R-:W-:Y:S01]  /*9330*/  IMAD.IADD R20, R29, 0x1, R66 ;  /* 0x000000011d147824 */ /* 0x000fe200078e0242 */
[----:B------:R-:W-:Y:S01]  /*9340*/  ISETP.NE.AND P1, PT, R0, 0x4, PT ;  /* 0x000000040000780c */ /* 0x000fe20003f25270 */
[----:B------:R-:W-:Y:S01]  /*9350*/  IMAD.IADD R21, R31, 0x1, R68 ;  /* 0x000000011f157824 */ /* 0x000fe200078e0244 */
[----:B--2---:R-:W-:Y:S02]  /*9360*/  SEL R2, RZ, 0x1, P0 ;  /* 0x00000001ff027807 */ /* 0x004fe40000000000 */
[----:B------:R-:W-:Y:S02]  /*9370*/  SEL R3, RZ, 0x1, P1 ;  /* 0x00000001ff037807 */ /* 0x000fe40000800000 */
[----:B------:R-:W-:Y:S02]  /*9380*/  LOP3.LUT R75, R75, R2, RZ, 0x3c, !PT ;  /* 0x000000024b4b7212 */ /* 0x000fe400078e3cff */
[----:B------:R-:W-:Y:S02]  /*9390*/  LOP3.LUT R76, R76, R3, RZ, 0x3c, !PT ;  /* 0x000000034c4c7212 */ /* 0x000fe400078e3cff */
[----:B------:R-:W-:Y:S02]  /*93a0*/  @P2 R2UR UR60, R74 ;  /* 0x000000004a3c22ca */ /* 0x000fe400000e0000 */
[----:B------:R-:W-:Y:S02]  /*93b0*/  SEL R85, R85, RZ, P0 ;  /* 0x000000ff55557207 */ /* 0x000fe40000000000 */
[----:B------:R-:W-:Y:S01]  /*93c0*/  SEL R30, R0, RZ, P1 ;  /* 0x000000ff001e7207 */ /* 0x000fe20000800000 */
[----:B------:R-:W-:Y:S10]  /*93d0*/  @P2 BRA `(.L_x_147) ;  /* 0xffffffcc00082947 */ /* 0x000ff4000383ffff */
[----:B------:R-:W-:-:S09]  /*93e0*/  UISETP.NE.AND UP0, UPT, UR50, URZ, UPT ;  /* 0x000000ff3200728c */ /* 0x000fd2000bf05270 */
[----:B------:R-:W-:Y:S05]  /*93f0*/  BRA.U !UP0, `(.L_x_148) ;  /* 0x0000000108487547 */ /* 0x000fea000b800000 */
[----:B------:R-:W2:Y:S02]  /*9400*/  LDCU.64 UR4, c[0x0][0x890] ;  /* 0x00011200ff0477ac */ /* 0x000ea40008000a00 */
[----:B--2---:R-:W-:-:S04]  /*9410*/  UISETP.NE.U32.AND UP0, UPT, UR4, URZ, UPT ;  /* 0x000000ff0400728c */ /* 0x004fc8000bf05070 */
[----:B------:R-:W-:-:S09]  /*9420*/  UISETP.NE.AND.EX UP0, UPT, UR5, URZ, UPT, UP0 ;  /* 0x000000ff0500728c */ /* 0x000fd2000bf05300 */
[----:B------:R-:W-:Y:S05]  /*9430*/  BRA.U UP0, `(.L_x_149) ;  /* 0x00000001000c7547 */ /* 0x000fea000b800000 */
[----:B------:R-:W-:-:S13]  /*9440*/  FSETP.NEU.AND P0, PT, R35, RZ, PT ;  /* 0x000000ff2300720b */ /* 0x000fda0003f0d000 */
[----:B------:R-:W-:Y:S05]  /*9450*/  @!P0 EXIT ;  /* 0x000000000000894d */ /* 0x000fea0003800000 */
[----:B------:R-:W-:Y:S05]  /*9460*/  BRA `(.L_x_148) ;  /* 0x00000000002c7947 */ /* 0x000fea0003800000 */
.L_x_149:
[----:B------:R-:W-:Y:S01]  /*9470*/  ISETP.NE.AND P0, PT, R84, RZ, PT ;  /* 0x000000ff5400720c */ /* 0x000fe20003f05270 */
[----:B------:R-:W-:-:S12]  /*9480*/  BSSY.RECONVERGENT B0, `(.L_x_148) ;  /* 0x0000009000007945 */ /* 0x000fd80003800200 */
[----:B------:R-:W-:Y:S05]  /*9490*/  @P0 BRA `(.L_x_150) ;  /* 0x0000000000140947 */ /* 0x000fea0003800000 */
[----:B------:R-:W2:Y:S02]  /*94a0*/  LDCU.64 UR4, c[0x0][0x888] ;  /* 0x00011100ff0477ac */ /* 0x000ea40008000a00 */
[----:B--2---:R-:W-:-:S04]  /*94b0*/  ISETP.NE.U32.AND P0, PT, RZ, UR4, PT ;  /* 0x00000004ff007c0c */ /* 0x004fc8000bf05070 */
[----:B------:R-:W-:-:S13]  /*94c0*/  ISETP.NE.AND.EX P0, PT, RZ, UR5, PT, P0 ;  /* 0x00000005ff007c0c */ /* 0x000fda000bf05300 */
[----:B------:R-:W-:Y:S05]  /*94d0*/  @!P0 EXIT ;  /* 0x000000000000894d */ /* 0x000fea0003800000 */
[----:B------:R-:W-:Y:S05]  /*94e0*/  BRA `(.L_x_151) ;  /* 0x0000000000087947 */ /* 0x000fea0003800000 */
.L_x_150:
[----:B------:R-:W-:-:S13]  /*94f0*/  FSETP.NEU.AND P0, PT, R35, RZ, PT ;  /* 0x000000ff2300720b */ /* 0x000fda0003f0d000 */
[----:B------:R-:W-:Y:S05]  /*9500*/  @!P0 EXIT ;  /* 0x000000000000894d */ /* 0x000fea0003800000 */
.L_x_151:
[----:B------:R-:W-:Y:S05]  /*9510*/  BSYNC.RECONVERGENT B0 ;  /* 0x0000000000007941 */ /* 0x000fea0003800200 */
.L_x_148:
[----:B------:R-:W-:Y:S01]  /*9520*/  ULEA UR4, UR37, UR36, 0x3 ;  /* 0x0000002425047291 */ /* 0x000fe2000f8e18ff */
[----:B------:R-:W-:-:S04]  /*9530*/  DEPBAR.LE SB0, 0x0 ;  /* 0x000080000000791a */ /* 0x000fc80000000000 */
[----:B------:R-:W-:-:S04]  /*9540*/  UIADD3 UR4, UPT, UPT, UR4, 0x50, URZ ;  /* 0x0000005004047890 */ /* 0x000fc8000fffe0ff */
[----:B------:R-:W-:-:S09]  /*9550*/  UPRMT UR4, UR54, 0x654, UR4 ;  /* 0x0000065436047896 */ /* 0x000fd20008000004 */
[----:B------:R-:W-:Y:S01]  /*9560*/  SYNCS.ARRIVE.TRANS64.RED.A1T0 RZ, [UR4], RZ ;  /* 0x000000ffffff79a7 */ /* 0x000fe20008100404 */
[----:B------:R-:W-:Y:S05]  /*9570*/  EXIT ;  /* 0x000000000000794d */ /* 0x000fea0003800000 */
.L_x_24:
[----:B--2---:R2:W4:Y:S02]  /*9580*/  SYNCS.PHASECHK.TRANS64.TRYWAIT P0, [R3+URZ+0xf0], R2 ;  /* 0x0000f002030075a7 */ /* 0x00452400080011ff */
[----:B----4-:R-:W-:Y:S05]  /*9590*/  @!P0 NANOSLEEP.SYNCS 0x989680 ;  /* 0x009896800000895d */ /* 0x010fea0003900000 */
[----:B------:R-:W4:Y:S02]  /*95a0*/  @!P0 SYNCS.PHASECHK.TRANS64 P0, [R3+URZ+0xf0], R2 ;  /* 0x0000f002030085a7 */ /* 0x000f2400080010ff */
[----:B----4-:R-:W-:Y:S05]  /*95b0*/  @!P0 BRA `(.L_x_24) ;  /* 0xfffffffc00f08947 */ /* 0x010fea000383ffff */
[----:B------:R-:W-:Y:S05]  /*95c0*/  BRA `(.L_x_152) ;  /* 0xffffff8000947947 */ /* 0x000fea000383ffff */
.L_x_27:
[----:B-1----:R-:W-:-:S07]  /*95d0*/  MOV R2, UR13 ;  /* 0x0000000d00027c02 */ /* 0x002fce0008000f00 */
.L_x_153:
[----:B-1----:R1:W2:Y:S02]  /*95e0*/  SYNCS.PHASECHK.TRANS64.TRYWAIT P0, [R2+URZ+0x18], R5 ;  /* 0x00001805020075a7 */ /* 0x0022a400080011ff */
[----:B--2---:R-:W-:Y:S05]  /*95f0*/  @!P0 NANOSLEEP.SYNCS 0x989680 ;  /* 0x009896800000895d */ /* 0x004fea0003900000 */
[----:B------:R-:W2:Y:S02]  /*9600*/  @!P0 SYNCS.PHASECHK.TRANS64 P0, [R2+URZ+0x18], R5 ;  /* 0x00001805020085a7 */ /* 0x000ea400080010ff */
[----:B--2---:R-:W-:Y:S05]  /*9610*/  @!P0 BRA `(.L_x_153) ;  /* 0xfffffffc00f08947 */ /* 0x004fea000383ffff */
[----:B------:R-:W-:Y:S05]  /*9620*/  BRA `(.L_x_26) ;  /* 0xffffff8000f87947 */ /* 0x000fea000383ffff */
.L_x_36:
[----:B------:R-:W-:-:S07]  /*9630*/  MOV R2, UR13 ;  /* 0x0000000d00027c02 */ /* 0x000fce0008000f00 */
.L_x_154:
[----:B-1----:R1:W2:Y:S02]  /*9640*/  SYNCS.PHASECHK.TRANS64.TRYWAIT P0, [R2+URZ+0x18], R5 ;  /* 0x00001805020075a7 */ /* 0x0022a400080011ff */
[----:B--2---:R-:W-:Y:S05]  /*9650*/  @!P0 NANOSLEEP.SYNCS 0x989680 ;  /* 0x009896800000895d */ /* 0x004fea0003900000 */
[----:B------:R-:W2:Y:S02]  /*9660*/  @!P0 SYNCS.PHASECHK.TRANS64 P0, [R2+URZ+0x18], R5 ;  /* 0x00001805020085a7 */ /* 0x000ea400080010ff */
[----:B--2---:R-:W-:Y:S05]  /*9670*/  @!P0 BRA `(.L_x_154) ;  /* 0xfffffffc00f08947 */ /* 0x004fea000383ffff */
[----:B------:R-:W-:Y:S05]  /*9680*/  BRA `(.L_x_35) ;  /* 0xffffff8800487947 */ /* 0x000fea000383ffff */
.L_x_43:
[----:B-1----:R1:W2:Y:S02]  /*9690*/  SYNCS.PHASECHK.TRANS64.TRYWAIT P0, [R2+URZ+0x80], R3 ;  /* 0x00008003020075a7 */ /* 0x0022a400080011ff */
[----:B--2---:R-:W-:Y:S05]  /*96a0*/  @!P0 NANOSLEEP.SYNCS 0x989680 ;  /* 0x009896800000895d */ /* 0x004fea0003900000 */
[----:B------:R-:W2:Y:S02]  /*96b0*/  @!P0 SYNCS.PHASECHK.TRANS64 P0, [R2+URZ+0x80], R3 ;  /* 0x00008003020085a7 */ /* 0x000ea400080010ff */
[----:B--2---:R-:W-:Y:S05]  /*96c0*/  @!P0 BRA `(.L_x_43) ;  /* 0xfffffffc00f08947 */ /* 0x004fea000383ffff */
[----:B------:R-:W-:Y:S05]  /*96d0*/  BRA `(.L_x_155) ;  /* 0xffffff8c00787947 */ /* 0x000fea000383ffff */
.L_x_47:
[----:B---3--:R-:W-:-:S07]  /*96e0*/  MOV R0, UR4 ;  /* 0x0000000400007c02 */ /* 0x008fce0008000f00 */
.L_x_156:
[----:B-1----:R1:W2:Y:S02]  /*96f0*/  SYNCS.PHASECHK.TRANS64.TRYWAIT P0, [R0+URZ], R3 ;  /* 0x00000003000075a7 */ /* 0x0022a400080011ff */
[----:B--2---:R-:W-:Y:S05]  /*9700*/  @!P0 NANOSLEEP.SYNCS 0x989680 ;  /* 0x009896800000895d */ /* 0x004fea0003900000 */
[----:B------:R-:W2:Y:S02]  /*9710*/  @!P0 SYNCS.PHASECHK.TRANS64 P0, [R0+URZ], R3 ;  /* 0x00000003000085a7 */ /* 0x000ea400080010ff */
[----:B--2---:R-:W-:Y:S05]  /*9720*/  @!P0 BRA `(.L_x_156) ;  /* 0xfffffffc00f08947 */ /* 0x004fea000383ffff */
[----:B------:R-:W-:Y:S05]  /*9730*/  BRA `(.L_x_157) ;  /* 0xffffff9000e87947 */ /* 0x000fea000383ffff */
.L_x_48:
[----:B---3--:R-:W-:-:S07]  /*9740*/  MOV R0, UR5 ;  /* 0x0000000500007c02 */ /* 0x008fce0008000f00 */
.L_x_158:
[----:B-1----:R1:W2:Y:S02]  /*9750*/  SYNCS.PHASECHK.TRANS64.TRYWAIT P0, [R0+URZ], R3 ;  /* 0x00000003000075a7 */ /* 0x0022a400080011ff */
[----:B--2---:R-:W-:Y:S05]  /*9760*/  @!P0 NANOSLEEP.SYNCS 0x989680 ;  /* 0x009896800000895d */ /* 0x004fea0003900000 */
[----:B------:R-:W2:Y:S02]  /*9770*/  @!P0 SYNCS.PHASECHK.TRANS64 P0, [R0+URZ], R3 ;  /* 0x00000003000085a7 */ /* 0x000ea400080010ff */
[----:B--2---:R-:W-:Y:S05]  /*9780*/  @!P0 BRA `(.L_x_158) ;  /* 0xfffffffc00f08947 */ /* 0x004fea000383ffff */
[----:B------:R-:W-:Y:S05]  /*9790*/  BRA `(.L_x_159) ;  /* 0xffffff9000f47947 */ /* 0x000fea000383ffff */
.L_x_51:
[----:B-1----:R1:W2:Y:S02]  /*97a0*/  SYNCS.PHASECHK.TRANS64.TRYWAIT P0, [R0+URZ+0xe0], R5 ;  /* 0x0000e005000075a7 */ /* 0x0022a400080011ff */
[----:B--2---:R-:W-:Y:S05]  /*97b0*/  @!P0 NANOSLEEP.SYNCS 0x989680 ;  /* 0x009896800000895d */ /* 0x004fea0003900000 */
[----:B------:R-:W2:Y:S02]  /*97c0*/  @!P0 SYNCS.PHASECHK.TRANS64 P0, [R0+URZ+0xe0], R5 ;  /* 0x0000e005000085a7 */ /* 0x000ea400080010ff */
[----:B--2---:R-:W-:Y:S05]  /*97d0*/  @!P0 BRA `(.L_x_51) ;  /* 0xfffffffc00f08947 */ /* 0x004fea000383ffff */
[----:B------:R-:W-:Y:S05]  /*97e0*/  BRA `(.L_x_160) ;  /* 0xffffff9400547947 */ /* 0x000fea000383ffff */
.L_x_52:
[----:B------:R-:W-:-:S07]  /*97f0*/  MOV R0, UR4 ;  /* 0x0000000400007c02 */ /* 0x000fce0008000f00 */
.L_x_161:
[----:B-1----:R1:W2:Y:S02]  /*9800*/  SYNCS.PHASECHK.TRANS64.TRYWAIT P0, [R0+URZ+0x90], R7 ;  /* 0x00009007000075a7 */ /* 0x0022a400080011ff */
[----:B--2---:R-:W-:Y:S05]  /*9810*/  @!P0 NANOSLEEP.SYNCS 0x989680 ;  /* 0x009896800000895d */ /* 0x004fea0003900000 */
[----:B------:R-:W2:Y:S02]  /*9820*/  @!P0 SYNCS.PHASECHK.TRANS64 P0, [R0+URZ+0x90], R7 ;  /* 0x00009007000085a7 */ /* 0x000ea400080010ff */
[----:B--2---:R-:W-:Y:S05]  /*9830*/  @!P0 BRA `(.L_x_161) ;  /* 0xfffffffc00f08947 */ /* 0x004fea000383ffff */
[----:B------:R-:W-:Y:S05]  /*9840*/  BRA `(.L_x_162) ;  /* 0xffffff9400647947 */ /* 0x000fea000383ffff */
.L_x_53:
[----:B-1----:R1:W2:Y:S02]  /*9850*/  SYNCS.PHASECHK.TRANS64.TRYWAIT P1, [R0+URZ+0x80], R5 ;  /* 0x00008005000075a7 */ /* 0x0022a400080211ff */
[----:B--2---:R-:W-:Y:S05]  /*9860*/  @!P1 NANOSLEEP.SYNCS 0x989680 ;  /* 0x009896800000995d */ /* 0x004fea0003900000 */
[----:B------:R-:W2:Y:S02]  /*9870*/  @!P1 SYNCS.PHASECHK.TRANS64 P1, [R0+URZ+0x80], R5 ;  /* 0x00008005000095a7 */ /* 0x000ea400080210ff */
[----:B--2---:R-:W-:Y:S05]  /*9880*/  @!P1 BRA `(.L_x_53) ;  /* 0xfffffffc00f09947 */ /* 0x004fea000383ffff */
[----:B------:R-:W-:Y:S05]  /*9890*/  BRA `(.L_x_163) ;  /* 0xffffff9400947947 */ /* 0x000fea000383ffff */
.L_x_56:
[----:B------:R-:W-:-:S07]  /*98a0*/  MOV R0, UR4 ;  /* 0x0000000400007c02 */ /* 0x000fce0008000f00 */
.L_x_164:
[----:B-1----:R1:W2:Y:S02]  /*98b0*/  SYNCS.PHASECHK.TRANS64.TRYWAIT P0, [R0+URZ+0x90], R3 ;  /* 0x00009003000075a7 */ /* 0x0022a400080011ff */
[----:B--2---:R-:W-:Y:S05]  /*98c0*/  @!P0 NANOSLEEP.SYNCS 0x989680 ;  /* 0x009896800000895d */ /* 0x004fea0003900000 */
[----:B------:R-:W2:Y:S02]  /*98d0*/  @!P0 SYNCS.PHASECHK.TRANS64 P0, [R0+URZ+0x90], R3 ;  /* 0x00009003000085a7 */ /* 0x000ea400080010ff */
[----:B--2---:R-:W-:Y:S05]  /*98e0*/  @!P0 BRA `(.L_x_164) ;  /* 0xfffffffc00f08947 */ /* 0x004fea000383ffff */
[----:B------:R-:W-:Y:S05]  /*98f0*/  BRA `(.L_x_55) ;  /* 0xffffff9400e87947 */ /* 0x000fea000383ffff */
.L_x_65:
[----:B-1----:R-:W-:-:S04]  /*9900*/  MOV R4, UR5 ;  /* 0x0000000500047c02 */ /* 0x002fc80008000f00 */
[----:B------:R1:W2:Y:S03]  /*9910*/  SYNCS.PHASECHK.TRANS64.TRYWAIT P0, [R4+URZ+0x8], R5 ;  /* 0x00000805040075a7 */ /* 0x0002a600080011ff */
[----:B--2---:R-:W-:Y:S05]  /*9920*/  @!P0 NANOSLEEP.SYNCS 0x989680 ;  /* 0x009896800000895d */ /* 0x004fea0003900000 */
[----:B------:R-:W2:Y:S02]  /*9930*/  @!P0 SYNCS.PHASECHK.TRANS64 P0, [R4+URZ+0x8], R5 ;  /* 0x00000805040085a7 */ /* 0x000ea400080010ff */
[----:B--2---:R-:W-:Y:S05]  /*9940*/  @!P0 BRA `(.L_x_65) ;  /* 0xfffffffc00ec8947 */ /* 0x004fea000383ffff */
[----:B------:R-:W-:Y:S05]  /*9950*/  BRA `(.L_x_64) ;  /* 0xffffff9800a47947 */ /* 0x000fea000383ffff */
.L_x_67:
[----:B------:R-:W-:Y:S01]  /*9960*/  BSSY B0, `(.L_x_165) ;  /* 0x0000006000007945 */ /* 0x000fe20003800000 */
[----:B------:R-:W-:-:S07]  /*9970*/  MOV R15, 0xffffffff ;  /* 0xffffffff000f7802 */ /* 0x000fce0000000f00 */
[----:B-1---5:R-:W-:Y:S05]  /*9980*/  WARPSYNC.COLLECTIVE R15, `(.L_x_166) ;  /* 0x000000000f0c7348 */ /* 0x022fea0003c00000 */
[----:B------:R-:W-:Y:S02]  /*9990*/  ELECT P6, UR79, PT ;  /* 0x00000000004f782f */ /* 0x000fe400038c0000 */
[----:B------:R-:W-:Y:S01]  /*99a0*/  MOV R14, UR79 ;  /* 0x0000004f000e7c02 */ /* 0x000fe20008000f00 */
[----:B-1---5:R-:W-:Y:S10]  /*99b0*/  ENDCOLLECTIVE ;  /* 0x000000000000791b */ /* 0x022ff40003800000 */
.L_x_166:
[----:B------:R-:W-:Y:S05]  /*99c0*/  BSYNC B0 ;  /* 0x0000000000007941 */ /* 0x000fea0003800000 */
.L_x_165:
[----:B------:R-:W-:Y:S05]  /*99d0*/  BRA `(.L_x_167) ;  /* 0xffffff9800d87947 */ /* 0x000fea000383ffff */
.L_x_69:
[----:B-1----:R-:W-:-:S04]  /*99e0*/  MOV R2, UR5 ;  /* 0x0000000500027c02 */ /* 0x002fc80008000f00 */
[----:B------:R1:W2:Y:S03]  /*99f0*/  SYNCS.PHASECHK.TRANS64.TRYWAIT P0, [R2+URZ+0x8], R3 ;  /* 0x00000803020075a7 */ /* 0x0002a600080011ff */
[----:B--2---:R-:W-:Y:S05]  /*9a00*/  @!P0 NANOSLEEP.SYNCS 0x989680 ;  /* 0x009896800000895d */ /* 0x004fea0003900000 */
[----:B------:R-:W2:Y:S02]  /*9a10*/  @!P0 SYNCS.PHASECHK.TRANS64 P0, [R2+URZ+0x8], R3 ;  /* 0x00000803020085a7 */ /* 0x000ea400080010ff */
[----:B--2---:R-:W-:Y:S05]  /*9a20*/  @!P0 BRA `(.L_x_69) ;  /* 0xfffffffc00ec8947 */ /* 0x004fea000383ffff */
[----:B------:R-:W-:Y:S05]  /*9a30*/  BRA `(.L_x_68) ;  /* 0xffffff9800dc7947 */ /* 0x000fea000383ffff */
.L_x_70:
[----:B-1----:R1:W2:Y:S02]  /*9a40*/  SYNCS.PHASECHK.TRANS64.TRYWAIT P0, [R0+URZ+0x80], R5 ;  /* 0x00008005000075a7 */ /* 0x0022a400080011ff */
[----:B--2---:R-:W-:Y:S05]  /*9a50*/  @!P0 NANOSLEEP.SYNCS 0x989680 ;  /* 0x009896800000895d */ /* 0x004fea0003900000 */
[----:B------:R-:W2:Y:S02]  /*9a60*/  @!P0 SYNCS.PHASECHK.TRANS64 P0, [R0+URZ+0x80], R5 ;  /* 0x00008005000085a7 */ /* 0x000ea400080010ff */
[----:B--2---:R-:W-:Y:S05]  /*9a70*/  @!P0 BRA `(.L_x_70) ;  /* 0xfffffffc00f08947 */ /* 0x004fea000383ffff */
[----:B------:R-:W-:Y:S05]  /*9a80*/  BRA `(.L_x_168) ;  /* 0xffffff9c00f07947 */ /* 0x000fea000383ffff */
.L_x_72:
[----:B------:R-:W-:-:S13]  /*9a90*/  R2UR UR4, R4 ;  /* 0x00000000040472ca */ /* 0x000fda00000e0000 */
[----:B------:R-:W-:-:S07]  /*9aa0*/  MOV R0, UR4 ;  /* 0x0000000400007c02 */ /* 0x000fce0008000f00 */
.L_x_169:
[----:B-1----:R1:W2:Y:S02]  /*9ab0*/  SYNCS.PHASECHK.TRANS64.TRYWAIT P0, [R0+URZ+0xc0], R5 ;  /* 0x0000c005000075a7 */ /* 0x0022a400080011ff */
[----:B--2---:R-:W-:Y:S05]  /*9ac0*/  @!P0 NANOSLEEP.SYNCS 0x989680 ;  /* 0x009896800000895d */ /* 0x004fea0003900000 */
[----:B------:R-:W2:Y:S02]  /*9ad0*/  @!P0 SYNCS.PHASECHK.TRANS64 P0, [R0+URZ+0xc0], R5 ;  /* 0x0000c005000085a7 */ /* 0x000ea400080010ff */
[----:B--2---:R-:W-:Y:S05]  /*9ae0*/  @!P0 BRA `(.L_x_169) ;  /* 0xfffffffc00f08947 */ /* 0x004fea000383ffff */
[----:B------:R-:W-:Y:S05]  /*9af0*/  BRA `(.L_x_170) ;  /* 0xffffffa000447947 */ /* 0x000fea000383ffff */
.L_x_75:
[----:B------:R-:W-:Y:S07]  /*9b00*/  MOV R0, UR5 ;  /* 0x0000000500007c02 */ /* 0x000fee0008000f00 */
.L_x_171:
[----:B-1----:R1:W2:Y:S02]  /*9b10*/  SYNCS.PHASECHK.TRANS64.TRYWAIT P0, [R0+URZ], R5 ;  /* 0x00000005000075a7 */ /* 0x0022a400080011ff */
[----:B--2---:R-:W-:Y:S05]  /*9b20*/  @!P0 NANOSLEEP.SYNCS 0x989680 ;  /* 0x009896800000895d */ /* 0x004fea0003900000 */
[----:B------:R-:W2:Y:S02]  /*9b30*/  @!P0 SYNCS.PHASECHK.TRANS64 P0, [R0+URZ], R5 ;  /* 0x00000005000085a7 */ /* 0x000ea400080010ff */
[----:B--2---:R-:W-:Y:S05]  /*9b40*/  @!P0 BRA `(.L_x_171) ;  /* 0xfffffffc00f08947 */ /* 0x004fea000383ffff */
[----:B------:R-:W-:Y:S05]  /*9b50*/  BRA `(.L_x_74) ;  /* 0xffffffa0005c7947 */ /* 0x000fea000383ffff */
.L_x_79:
[----:B-1----:R-:W-:-:S07]  /*9b60*/  MOV R0, UR4 ;  /* 0x0000000400007c02 */ /* 0x002fce0008000f00 */
.L_x_172:
[----:B-1----:R1:W2:Y:S02]  /*9b70*/  SYNCS.PHASECHK.TRANS64.TRYWAIT P0, [R0+URZ], R3 ;  /* 0x00000003000075a7 */ /* 0x0022a400080011ff */
[----:B--2---:R-:W-:Y:S05]  /*9b80*/  @!P0 NANOSLEEP.SYNCS 0x989680 ;  /* 0x009896800000895d */ /* 0x004fea0003900000 */
[----:B------:R-:W2:Y:S02]  /*9b90*/  @!P0 SYNCS.PHASECHK.TRANS64 P0, [R0+URZ], R3 ;  /* 0x00000003000085a7 */ /* 0x000ea400080010ff */
[----:B--2---:R-:W-:Y:S05]  /*9ba0*/  @!P0 BRA `(.L_x_172) ;  /* 0xfffffffc00f08947 */ /* 0x004fea000383ffff */
[----:B------:R-:W-:Y:S05]  /*9bb0*/  BRA `(.L_x_173) ;  /* 0xffffffa800747947 */ /* 0x000fea000383ffff */
.L_x_80:
[----:B------:R-:W-:-:S07]  /*9bc0*/  MOV R0, UR5 ;  /* 0x0000000500007c02 */ /* 0x000fce0008000f00 */
.L_x_174:
[----:B-1----:R1:W2:Y:S02]  /*9bd0*/  SYNCS.PHASECHK.TRANS64.TRYWAIT P0, [R0+URZ], R3 ;  /* 0x00000003000075a7 */ /* 0x0022a400080011ff */
[----:B--2---:R-:W-:Y:S05]  /*9be0*/  @!P0 NANOSLEEP.SYNCS 0x989680 ;  /* 0x009896800000895d */ /* 0x004fea0003900000 */
[----:B------:R-:W2:Y:S02]  /*9bf0*/  @!P0 SYNCS.PHASECHK.TRANS64 P0, [R0+URZ], R3 ;  /* 0x00000003000085a7 */ /* 0x000ea400080010ff */
[----:B--2---:R-:W-:Y:S05]  /*9c00*/  @!P0 BRA `(.L_x_174) ;  /* 0xfffffffc00f08947 */ /* 0x004fea000383ffff */
[----:B------:R-:W-:Y:S05]  /*9c10*/  BRA `(.L_x_175) ;  /* 0xffffffa800847947 */ /* 0x000fea000383ffff */
.L_x_81:
[----:B------:R-:W-:-:S07]  /*9c20*/  MOV R0, UR5 ;  /* 0x0000000500007c02 */ /* 0x000fce0008000f00 */
.L_x_176:
[----:B-1----:R1:W2:Y:S02]  /*9c30*/  SYNCS.PHASECHK.TRANS64.TRYWAIT P0, [R0+URZ], R3 ;  /* 0x00000003000075a7 */ /* 0x0022a400080011ff */
[----:B--2---:R-:W-:Y:S05]  /*9c40*/  @!P0 NANOSLEEP.SYNCS 0x989680 ;  /* 0x009896800000895d */ /* 0x004fea0003900000 */
[----:B------:R-:W2:Y:S02]  /*9c50*/  @!P0 SYNCS.PHASECHK.TRANS64 P0, [R0+URZ], R3 ;  /* 0x00000003000085a7 */ /* 0x000ea400080010ff */
[----:B--2---:R-:W-:Y:S05]  /*9c60*/  @!P0 BRA `(.L_x_176) ;  /* 0xfffffffc00f08947 */ /* 0x004fea000383ffff */
[----:B------:R-:W-:Y:S05]  /*9c70*/  BRA `(.L_x_177) ;  /* 0xffffffa800907947 */ /* 0x000fea000383ffff */
.L_x_84:
[----:B------:R-:W-:-:S07]  /*9c80*/  MOV R0, UR62 ;  /* 0x0000003e00007c02 */ /* 0x000fce0008000f00 */
.L_x_178:
[----:B-1----:R1:W2:Y:S02]  /*9c90*/  SYNCS.PHASECHK.TRANS64.TRYWAIT P1, [R0+URZ+0x100], R3 ;  /* 0x00010003000075a7 */ /* 0x0022a400080211ff */
[----:B--2---:R-:W-:Y:S05]  /*9ca0*/  @!P1 NANOSLEEP.SYNCS 0x989680 ;  /* 0x009896800000995d */ /* 0x004fea0003900000 */
[----:B------:R-:W2:Y:S02]  /*9cb0*/  @!P1 SYNCS.PHASECHK.TRANS64 P1, [R0+URZ+0x100], R3 ;  /* 0x00010003000095a7 */ /* 0x000ea400080210ff */
[----:B--2---:R-:W-:Y:S05]  /*9cc0*/  @!P1 BRA `(.L_x_178) ;  /* 0xfffffffc00f09947 */ /* 0x004fea000383ffff */
[----:B------:R-:W-:Y:S05]  /*9cd0*/  BRA `(.L_x_179) ;  /* 0xffffffa800e07947 */ /* 0x000fea000383ffff */
.L_x_89:
[----:B----4-:R4:W1:Y:S02]  /*9ce0*/  SYNCS.PHASECHK.TRANS64.TRYWAIT P0, [R0+URZ+0x80], R3 ;  /* 0x00008003000075a7 */ /* 0x01086400080011ff */
[----:B-1----:R-:W-:Y:S05]  /*9cf0*/  @!P0 NANOSLEEP.SYNCS 0x989680 ;  /* 0x009896800000895d */ /* 0x002fea0003900000 */
[----:B------:R-:W1:Y:S02]  /*9d00*/  @!P0 SYNCS.PHASECHK.TRANS64 P0, [R0+URZ+0x80], R3 ;  /* 0x00008003000085a7 */ /* 0x000e6400080010ff */
[----:B-1----:R-:W-:Y:S05]  /*9d10*/  @!P0 BRA `(.L_x_89) ;  /* 0xfffffffc00f08947 */ /* 0x002fea000383ffff */
[----:B------:R-:W-:Y:S05]  /*9d20*/  BRA `(.L_x_180) ;  /* 0xffffffac00fc7947 */ /* 0x000fea000383ffff */
.L_x_92:
[----:B------:R-:W-:Y:S07]  /*9d30*/  MOV R0, UR4 ;  /* 0x0000000400007c02 */ /* 0x000fee0008000f00 */
.L_x_181:
[----:B----4-:R4:W1:Y:S02]  /*9d40*/  SYNCS.PHASECHK.TRANS64.TRYWAIT P0, [R0+URZ+0x78], R3 ;  /* 0x00007803000075a7 */ /* 0x01086400080011ff */
[----:B-1----:R-:W-:Y:S05]  /*9d50*/  @!P0 NANOSLEEP.SYNCS 0x989680 ;  /* 0x009896800000895d */ /* 0x002fea0003900000 */
[----:B------:R-:W1:Y:S02]  /*9d60*/  @!P0 SYNCS.PHASECHK.TRANS64 P0, [R0+URZ+0x78], R3 ;  /* 0x00007803000085a7 */ /* 0x000e6400080010ff */
[----:B-1----:R-:W-:Y:S05]  /*9d70*/  @!P0 BRA `(.L_x_181) ;  /* 0xfffffffc00f08947 */ /* 0x002fea000383ffff */
[----:B------:R-:W-:Y:S05]  /*9d80*/  BRA `(.L_x_91) ;  /* 0xffffffb000dc7947 */ /* 0x000fea000383ffff */
.L_x_95:
[----:B------:R-:W-:Y:S07]  /*9d90*/  MOV R3, UR4 ;  /* 0x0000000400037c02 */ /* 0x000fee0008000f00 */
.L_x_182:
[----:B--2---:R2:W4:Y:S02]  /*9da0*/  SYNCS.PHASECHK.TRANS64.TRYWAIT P0, [R3+URZ+0x50], R12 ;  /* 0x0000500c030075a7 */ /* 0x00452400080011ff */
[----:B----4-:R-:W-:Y:S05]  /*9db0*/  @!P0 NANOSLEEP.SYNCS 0x989680 ;  /* 0x009896800000895d */ /* 0x010fea0003900000 */
[----:B------:R-:W4:Y:S02]  /*9dc0*/  @!P0 SYNCS.PHASECHK.TRANS64 P0, [R3+URZ+0x50], R12 ;  /* 0x0000500c030085a7 */ /* 0x000f2400080010ff */
[----:B----4-:R-:W-:Y:S05]  /*9dd0*/  @!P0 BRA `(.L_x_182) ;  /* 0xfffffffc00f08947 */ /* 0x010fea000383ffff */
[----:B------:R-:W-:Y:S05]  /*9de0*/  BRA `(.L_x_183) ;  /* 0xffffffb400547947 */ /* 0x000fea000383ffff */
.L_x_96:
[----:B--2---:R-:W-:Y:S07]  /*9df0*/  MOV R3, UR4 ;  /* 0x0000000400037c02 */ /* 0x004fee0008000f00 */
.L_x_184:
[----:B--2---:R2:W4:Y:S02]  /*9e00*/  SYNCS.PHASECHK.TRANS64.TRYWAIT P0, [R3+URZ+0x58], R12 ;  /* 0x0000580c030075a7 */ /* 0x00452400080011ff */
[----:B----4-:R-:W-:Y:S05]  /*9e10*/  @!P0 NANOSLEEP.SYNCS 0x989680 ;  /* 0x009896800000895d */ /* 0x010fea0003900000 */
[----:B------:R-:W4:Y:S02]  /*9e20*/  @!P0 SYNCS.PHASECHK.TRANS64 P0, [R3+URZ+0x58], R12 ;  /* 0x0000580c030085a7 */ /* 0x000f2400080010ff */
[----:B----4-:R-:W-:Y:S05]  /*9e30*/  @!P0 BRA `(.L_x_184) ;  /* 0xfffffffc00f08947 */ /* 0x010fea000383ffff */
[----:B------:R-:W-:Y:S05]  /*9e40*/  BRA `(.L_x_185) ;  /* 0xffffffb400b07947 */ /* 0x000fea000383ffff */
.L_x_97:
[----:B--2---:R-:W-:Y:S07]  /*9e50*/  MOV R3, UR4 ;  /* 0x0000000400037c02 */ /* 0x004fee0008000f00 */
.L_x_186:
[----:B--2---:R2:W4:Y:S02]  /*9e60*/  SYNCS.PHASECHK.TRANS64.TRYWAIT P0, [R3+URZ+0x60], R12 ;  /* 0x0000600c030075a7 */ /* 0x00452400080011ff */
[----:B----4-:R-:W-:Y:S05]  /*9e70*/  @!P0 NANOSLEEP.SYNCS 0x989680 ;  /* 0x009896800000895d */ /* 0x010fea0003900000 */
[----:B------:R-:W4:Y:S02]  /*9e80*/  @!P0 SYNCS.PHASECHK.TRANS64 P0, [R3+URZ+0x60], R12 ;  /* 0x0000600c030085a7 */ /* 0x000f2400080010ff */
[----:B----4-:R-:W-:Y:S05]  /*9e90*/  @!P0 BRA `(.L_x_186) ;  /* 0xfffffffc00f08947 */ /* 0x010fea000383ffff */
[----:B------:R-:W-:Y:S05]  /*9ea0*/  BRA `(.L_x_187) ;  /* 0xffffffb800107947 */ /* 0x000fea000383ffff */
.L_x_98:
[----:B------:R-:W-:Y:S07]  /*9eb0*/  MOV R3, UR4 ;  /* 0x0000000400037c02 */ /* 0x000fee0008000f00 */
.L_x_188:
[----:B-1----:R1:W2:Y:S02]  /*9ec0*/  SYNCS.PHASECHK.TRANS64.TRYWAIT P0, [R3+URZ+0x68], R12 ;  /* 0x0000680c030075a7 */ /* 0x0022a400080011ff */
[----:B--2---:R-:W-:Y:S05]  /*9ed0*/  @!P0 NANOSLEEP.SYNCS 0x989680 ;  /* 0x009896800000895d */ /* 0x004fea0003900000 */
[----:B------:R-:W2:Y:S02]  /*9ee0*/  @!P0 SYNCS.PHASECHK.TRANS64 P0, [R3+URZ+0x68], R12 ;  /* 0x0000680c030085a7 */ /* 0x000ea400080010ff */
[----:B--2---:R-:W-:Y:S05]  /*9ef0*/  @!P0 BRA `(.L_x_188) ;  /* 0xfffffffc00f08947 */ /* 0x004fea000383ffff */
[----:B------:R-:W-:Y:S05]  /*9f00*/  BRA `(.L_x_189) ;  /* 0xffffffb800b07947 */ /* 0x000fea000383ffff */
.L_x_100:
[----:B------:R-:W-:-:S07]  /*9f10*/  MOV R0, UR4 ;  /* 0x0000000400007c02 */ /* 0x000fce0008000f00 */
.L_x_190:
[----:B-1----:R1:W2:Y:S02]  /*9f20*/  SYNCS.PHASECHK.TRANS64.TRYWAIT P0, [R0+URZ+0x50], R3 ;  /* 0x00005003000075a7 */ /* 0x0022a400080011ff */
[----:B--2---:R-:W-:Y:S05]  /*9f30*/  @!P0 NANOSLEEP.SYNCS 0x989680 ;  /* 0x009896800000895d */ /* 0x004fea0003900000 */
[----:B------:R-:W2:Y:S02]  /*9f40*/  @!P0 SYNCS.PHASECHK.TRANS64 P0, [R0+URZ+0x50], R3 ;  /* 0x00005003000085a7 */ /* 0x000ea400080010ff */
[----:B--2---:R-:W-:Y:S05]  /*9f50*/  @!P0 BRA `(.L_x_190) ;  /* 0xfffffffc00f08947 */ /* 0x004fea000383ffff */
[----:B------:R-:W-:Y:S05]  /*9f60*/  BRA `(.L_x_191) ;  /* 0xffffffbc00387947 */ /* 0x000fea000383ffff */
.L_x_101:
[----:B-1----:R-:W-:-:S07]  /*9f70*/  MOV R0, UR4 ;  /* 0x0000000400007c02 */ /* 0x002fce0008000f00 */
.L_x_192:
[----:B-1----:R1:W2:Y:S02]  /*9f80*/  SYNCS.PHASECHK.TRANS64.TRYWAIT P0, [R0+URZ+0x58], R3 ;  /* 0x00005803000075a7 */ /* 0x0022a400080011ff */
[----:B--2---:R-:W-:Y:S05]  /*9f90*/  @!P0 NANOSLEEP.SYNCS 0x989680 ;  /* 0x009896800000895d */ /* 0x004fea0003900000 */
[----:B------:R-:W2:Y:S02]  /*9fa0*/  @!P0 SYNCS.PHASECHK.TRANS64 P0, [R0+URZ+0x58], R3 ;  /* 0x00005803000085a7 */ /* 0x000ea400080010ff */
[----:B--2---:R-:W-:Y:S05]  /*9fb0*/  @!P0 BRA `(.L_x_192) ;  /* 0xfffffffc00f08947 */ /* 0x004fea000383ffff */
[----:B------:R-:W-:Y:S05]  /*9fc0*/  BRA `(.L_x_193) ;  /* 0xffffffbc00287947 */ /* 0x000fea000383ffff */
.L_x_102:
[----:B-1----:R-:W-:-:S07]  /*9fd0*/  MOV R0, UR4 ;  /* 0x0000000400007c02 */ /* 0x002fce0008000f00 */
.L_x_194:
[----:B-1----:R1:W2:Y:S02]  /*9fe0*/  SYNCS.PHASECHK.TRANS64.TRYWAIT P0, [R0+URZ+0x60], R3 ;  /* 0x00006003000075a7 */ /* 0x0022a400080011ff */
[----:B--2---:R-:W-:Y:S05]  /*9ff0*/  @!P0 NANOSLEEP.SYNCS 0x989680 ;  /* 0x009896800000895d */ /* 0x004fea0003900000 */
[----:B------:R-:W2:Y:S02]  /*a000*/  @!P0 SYNCS.PHASECHK.TRANS64 P0, [R0+URZ+0x60], R3 ;  /* 0x00006003000085a7 */ /* 0x000ea400080010ff */
[----:B--2---:R-:W-:Y:S05]  /*a010*/  @!P0 BRA `(.L_x_194) ;  /* 0xfffffffc00f08947 */ /* 0x004fea000383ffff */
[----:B------:R-:W-:Y:S05]  /*a020*/  BRA `(.L_x_195) ;  /* 0xffffffbc00187947 */ /* 0x000fea000383ffff */
.L_x_104:
[----:B--2---:R2:W3:Y:S02]  /*a030*/  SYNCS.PHASECHK.TRANS64.TRYWAIT P0, [R0+URZ+0x80], R3 ;  /* 0x00008003000075a7 */ /* 0x0044e400080011ff */
[----:B---3--:R-:W-:Y:S05]  /*a040*/  @!P0 NANOSLEEP.SYNCS 0x989680 ;  /* 0x009896800000895d */ /* 0x008fea0003900000 */
[----:B------:R-:W3:Y:S02]  /*a050*/  @!P0 SYNCS.PHASECHK.TRANS64 P0, [R0+URZ+0x80], R3 ;  /* 0x00008003000085a7 */ /* 0x000ee400080010ff */
[----:B---3--:R-:W-:Y:S05]  /*a060*/  @!P0 BRA `(.L_x_104) ;  /* 0xfffffffc00f08947 */ /* 0x008fea000383ffff */
[----:B------:R-:W-:Y:S05]  /*a070*/  BRA `(.L_x_196) ;  /* 0xffffffbc00f47947 */ /* 0x000fea000383ffff */
.L_x_115:
[----:B-1----:R-:W-:Y:S04]  /*a080*/  MOV R0, UR36 ;  /* 0x0000002400007c02 */ /* 0x002fe80008000f00 */
[----:B------:R1:W3:Y:S03]  /*a090*/  SYNCS.PHASECHK.TRANS64.TRYWAIT P1, [R0+URZ+0x30], R5 ;  /* 0x00003005000075a7 */ /* 0x0002e600080211ff */
[----:B---3--:R-:W-:Y:S05]  /*a0a0*/  @!P1 NANOSLEEP.SYNCS 0x989680 ;  /* 0x009896800000995d */ /* 0x008fea0003900000 */
[----:B------:R-:W3:Y:S02]  /*a0b0*/  @!P1 SYNCS.PHASECHK.TRANS64 P1, [R0+URZ+0x30], R5 ;  /* 0x00003005000095a7 */ /* 0x000ee400080210ff */
[----:B---3--:R-:W-:Y:S05]  /*a0c0*/  @!P1 BRA `(.L_x_115) ;  /* 0xfffffffc00ec9947 */ /* 0x008fea000383ffff */
[----:B------:R-:W-:Y:S05]  /*a0d0*/  BRA `(.L_x_114) ;  /* 0xffffffcc00007947 */ /* 0x000fea000383ffff */
.L_x_117:
[----:B-1----:R1:W4:Y:S02]  /*a0e0*/  SYNCS.PHASECHK.TRANS64.TRYWAIT P0, [R88+URZ+0xa0], R3 ;  /* 0x0000a003580075a7 */ /* 0x00232400080011ff */
[----:B----4-:R-:W-:Y:S05]  /*a0f0*/  @!P0 NANOSLEEP.SYNCS 0x989680 ;  /* 0x009896800000895d */ /* 0x010fea0003900000 */
[----:B------:R-:W4:Y:S02]  /*a100*/  @!P0 SYNCS.PHASECHK.TRANS64 P0, [R88+URZ+0xa0], R3 ;  /* 0x0000a003580085a7 */ /* 0x000f2400080010ff */
[----:B----4-:R-:W-:Y:S05]  /*a110*/  @!P0 BRA `(.L_x_117) ;  /* 0xfffffffc00f08947 */ /* 0x010fea000383ffff */
[----:B------:R-:W-:Y:S05]  /*a120*/  BRA `(.L_x_116) ;  /* 0xffffffcc00287947 */ /* 0x000fea000383ffff */
.L_x_126:
[----:B-1----:R1:W2:Y:S02]  /*a130*/  SYNCS.PHASECHK.TRANS64.TRYWAIT P0, [R3+URZ+0x30], R0 ;  /* 0x00003000030075a7 */ /* 0x0022a400080011ff */
[----:B--2---:R-:W-:Y:S05]  /*a140*/  @!P0 NANOSLEEP.SYNCS 0x989680 ;  /* 0x009896800000895d */ /* 0x004fea0003900000 */
[----:B------:R-:W2:Y:S02]  /*a150*/  @!P0 SYNCS.PHASECHK.TRANS64 P0, [R3+URZ+0x30], R0 ;  /* 0x00003000030085a7 */ /* 0x000ea400080010ff */
[----:B--2---:R-:W-:Y:S05]  /*a160*/  @!P0 BRA `(.L_x_126) ;  /* 0xfffffffc00f08947 */ /* 0x004fea000383ffff */
[----:B------:R-:W-:Y:S05]  /*a170*/  BRA `(.L_x_125) ;  /* 0xffffffd400547947 */ /* 0x000fea000383ffff */
.L_x_134:
[----:B-1----:R1:W2:Y:S02]  /*a180*/  SYNCS.PHASECHK.TRANS64.TRYWAIT P0, [R92+URZ+0x30], R5 ;  /* 0x000030055c0075a7 */ /* 0x0022a400080011ff */
[----:B--2---:R-:W-:Y:S05]  /*a190*/  @!P0 NANOSLEEP.SYNCS 0x989680 ;  /* 0x009896800000895d */ /* 0x004fea0003900000 */
[----:B------:R-:W2:Y:S02]  /*a1a0*/  @!P0 SYNCS.PHASECHK.TRANS64 P0, [R92+URZ+0x30], R5 ;  /* 0x000030055c0085a7 */ /* 0x000ea400080010ff */
[----:B--2---:R-:W-:Y:S05]  /*a1b0*/  @!P0 BRA `(.L_x_134) ;  /* 0xfffffffc00f08947 */ /* 0x004fea000383ffff */
[----:B------:R-:W-:Y:S05]  /*a1c0*/  BRA `(.L_x_133) ;  /* 0xffffffdc00a87947 */ /* 0x000fea000383ffff */
.L_x_142:
[----:B-1----:R1:W2:Y:S02]  /*a1d0*/  SYNCS.PHASECHK.TRANS64.TRYWAIT P0, [R92+URZ+0x30], R5 ;  /* 0x000030055c0075a7 */ /* 0x0022a400080011ff */
[----:B--2---:R-:W-:Y:S05]  /*a1e0*/  @!P0 NANOSLEEP.SYNCS 0x989680 ;  /* 0x009896800000895d */ /* 0x004fea0003900000 */
[----:B------:R-:W2:Y:S02]  /*a1f0*/  @!P0 SYNCS.PHASECHK.TRANS64 P0, [R92+URZ+0x30], R5 ;  /* 0x000030055c0085a7 */ /* 0x000ea400080010ff */
[----:B--2---:R-:W-:Y:S05]  /*a200*/  @!P0 BRA `(.L_x_142) ;  /* 0xfffffffc00f08947 */ /* 0x004fea000383ffff */
[----:B------:R-:W-:Y:S05]  /*a210*/  BRA `(.L_x_141) ;  /* 0xffffffe400fc7947 */ /* 0x000fea000383ffff */
        .weak           $__internal_0_$__cuda_sm10x_tcgen05_guardrail_trap_col_being_dealloced_not_returned_by_alloc
        .type           $__internal_0_$__cuda_sm10x_tcgen05_guardrail_trap_col_being_dealloced_not_returned_by_alloc,@function
        .size           $__internal_0_$__cuda_sm10x_tcgen05_guardrail_trap_col_being_dealloced_not_returned_by_alloc,($__internal_1_$__cuda_sm10x_tcgen05_guardrail_trap_phase_invalid_during_alloc - $__internal_0_$__cuda_sm10x_tcgen05_guardrail_trap_col_being_dealloced_not_returned_by_alloc)
$__internal_0_$__cuda_sm10x_tcgen05_guardrail_trap_col_being_dealloced_not_returned_by_alloc:
[----:B------:R-:W-:Y:S05]  /*a220*/  BPT.TRAP 0x1 ;  /* 0x000000040000795c */ /* 0x000fea0000300000 */
[----:B------:R-:W-:-:S04]  /*a230*/  HFMA2 R3, -RZ, RZ, 0, 0 ;  /* 0x00000000ff037431 */ /* 0x000fc800000001ff */
[----:B------:R-:W-:Y:S05]  /*a240*/  RET.REL.NODEC R2 `(_ZN7cutlass13device_kernelINS_4gemm6kernel13GemmUniversalIN4cute5tupleIJiiiiEEENS1_10collective13CollectiveMmaINS1_35MainloopSm100TmaUmmaWarpSpecializedILi3ELi2ELi4ENS5_IJNS4_1CILi2EEENSA_ILi1EEESC_EEEEENS5_IJNSA_ILi128EEESF_SF_EEENS_10tfloat32_tENS5_IJlSC_lEEESH_SI_NS4_8TiledMMAINS4_8MMA_AtomIJNS4_23SM100_MMA_TF32_2x1SM_SSISH_SH_fLi128ELi128ELNS4_4UMMA5MajorE0ELSN_0ELNSM_7ScaleInE0ELSO_0EEEEEENS4_6LayoutINS5_IJSC_SC_SC_EEENS5_IJNSA_ILi0EEEST_ST_EEEEENS5_IJNS4_10UnderscoreESW_SW_EEEEENS4_18SM100_TMA_2SM_LOADENS4_14ComposedLayoutINS4_7SwizzleILi3ELi4ELi3EEENS4_18smem_ptr_flag_bitsILi32EEENSR_INS5_IJNSA_ILi8EEENSA_ILi32EEEEEENS5_IJS16_SC_EEEEEEEvNS4_8identityESZ_S1A_vS1B_EENS_8epilogue10collective18CollectiveEpilogueINS1D_23Sm100TmaWarpSpecializedILi4ELi2ELi16ELb1ELb0EEEJNS5_IJNSA_ILi64EEESF_SF_EEENS5_IJNSR_IS1I_SC_EENSR_INS5_IJNSA_ILi16EEESB_EEENS5_IJSC_S1I_EEEEEEEESH_SI_SH_SI_NS1D_6fusion15FusionCallbacksIS1H_NS1Q_17LinearCombinationISH_fSH_fLNS_15FloatRoundStyleE2EEES1J_S1P_JEEENS4_5SM1004TMEM4LOAD26SM100_TMEM_LOAD_32dp32b16xENS4_13SM90_TMA_LOADENS10_INS11_ILi2ELi4ELi3EEES14_NSR_INS5_IJS15_S1L_EEENS5_IJS1L_SC_EEEEEEENS4_39AutoVectorizingCopyWithAssumedAlignmentILi128EEENS4_14SM90_TMA_STOREES25_S27_S27_EEEvvEEEEvNT_6ParamsE) ;  /* 0xffffff5c026c7950 */ /* 0x000fea0003c3ffff */
        .weak           $__internal_1_$__cuda_sm10x_tcgen05_guardrail_trap_phase_invalid_during_alloc
        .type           $__internal_1_$__cuda_sm10x_tcgen05_guardrail_trap_phase_invalid_during_alloc,@function
        .size           $__internal_1_$__cuda_sm10x_tcgen05_guardrail_trap_phase_invalid_during_alloc,($__internal_2_$__cuda_sm10x_tcgen05_guardrail_trap_unallocated_columns_being_dealloced - $__internal_1_$__cuda_sm10x_tcgen05_guardrail_trap_phase_invalid_during_alloc)
$__internal_1_$__cuda_sm10x_tcgen05_guardrail_trap_phase_invalid_during_alloc:
[----:B------:R-:W-:Y:S05]  /*a250*/  BPT.TRAP 0x1 ;  /* 0x000000040000795c */ /* 0x000fea0000300000 */
[----:B------:R-:W-:-:S04]  /*a260*/  MOV R3, 0x0 ;  /* 0x0000000000037802 */ /* 0x000fc80000000f00 */
[----:B------:R-:W-:Y:S05]  /*a270*/  RET.REL.NODEC R2 `(_ZN7cutlass13device_kernelINS_4gemm6kernel13GemmUniversalIN4cute5tupleIJiiiiEEENS1_10collective13CollectiveMmaINS1_35MainloopSm100TmaUmmaWarpSpecializedILi3ELi2ELi4ENS5_IJNS4_1CILi2EEENSA_ILi1EEESC_EEEEENS5_IJNSA_ILi128EEESF_SF_EEENS_10tfloat32_tENS5_IJlSC_lEEESH_SI_NS4_8TiledMMAINS4_8MMA_AtomIJNS4_23SM100_MMA_TF32_2x1SM_SSISH_SH_fLi128ELi128ELNS4_4UMMA5MajorE0ELSN_0ELNSM_7ScaleInE0ELSO_0EEEEEENS4_6LayoutINS5_IJSC_SC_SC_EEENS5_IJNSA_ILi0EEEST_ST_EEEEENS5_IJNS4_10UnderscoreESW_SW_EEEEENS4_18SM100_TMA_2SM_LOADENS4_14ComposedLayoutINS4_7SwizzleILi3ELi4ELi3EEENS4_18smem_ptr_flag_bitsILi32EEENSR_INS5_IJNSA_ILi8EEENSA_ILi32EEEEEENS5_IJS16_SC_EEEEEEEvNS4_8identityESZ_S1A_vS1B_EENS_8epilogue10collective18CollectiveEpilogueINS1D_23Sm100TmaWarpSpecializedILi4ELi2ELi16ELb1ELb0EEEJNS5_IJNSA_ILi64EEESF_SF_EEENS5_IJNSR_IS1I_SC_EENSR_INS5_IJNSA_ILi16EEESB_EEENS5_IJSC_S1I_EEEEEEEESH_SI_SH_SI_NS1D_6fusion15FusionCallbacksIS1H_NS1Q_17LinearCombinationISH_fSH_fLNS_15FloatRoundStyleE2EEES1J_S1P_JEEENS4_5SM1004TMEM4LOAD26SM100_TMEM_LOAD_32dp32b16xENS4_13SM90_TMA_LOADENS10_INS11_ILi2ELi4ELi3EEES14_NSR_INS5_IJS15_S1L_EEENS5_IJS1L_SC_EEEEEEENS4_39AutoVectorizingCopyWithAssumedAlignmentILi128EEENS4_14SM90_TMA_STOREES25_S27_S27_EEEvvEEEEvNT_6ParamsE) ;  /* 0xffffff5c02607950 */ /* 0x000fea0003c3ffff */
        .weak           $__internal_2_$__cuda_sm10x_tcgen05_guardrail_trap_unallocated_columns_being_dealloced
        .type           $__internal_2_$__cuda_sm10x_tcgen05_guardrail_trap_unallocated_columns_being_dealloced,@function
        .size           $__internal_2_$__cuda_sm10x_tcgen05_guardrail_trap_unallocated_columns_being_dealloced,(.L_x_198 - $__internal_2_$__cuda_sm10x_tcgen05_guardrail_trap_unallocated_columns_being_dealloced)
$__internal_2_$__cuda_sm10x_tcgen05_guardrail_trap_unallocated_columns_being_dealloced:
[----:B------:R-:W-:Y:S05]  /*a280*/  BPT.TRAP 0x1 ;  /* 0x000000040000795c */ /* 0x000fea0000300000 */
[----:B------:R-:W-:-:S04]  /*a290*/  HFMA2 R3, -RZ, RZ, 0, 0 ;  /* 0x00000000ff037431 */ /* 0x000fc800000001ff */
[----:B------:R-:W-:Y:S05]  /*a2a0*/  RET.REL.NODEC R2 `(_ZN7cutlass13device_kernelINS_4gemm6kernel13GemmUniversalIN4cute5tupleIJiiiiEEENS1_10collective13CollectiveMmaINS1_35MainloopSm100TmaUmmaWarpSpecializedILi3ELi2ELi4ENS5_IJNS4_1CILi2EEENSA_ILi1EEESC_EEEEENS5_IJNSA_ILi128EEESF_SF_EEENS_10tfloat32_tENS5_IJlSC_lEEESH_SI_NS4_8TiledMMAINS4_8MMA_AtomIJNS4_23SM100_MMA_TF32_2x1SM_SSISH_SH_fLi128ELi128ELNS4_4UMMA5MajorE0ELSN_0ELNSM_7ScaleInE0ELSO_0EEEEEENS4_6LayoutINS5_IJSC_SC_SC_EEENS5_IJNSA_ILi0EEEST_ST_EEEEENS5_IJNS4_10UnderscoreESW_SW_EEEEENS4_18SM100_TMA_2SM_LOADENS4_14ComposedLayoutINS4_7SwizzleILi3ELi4ELi3EEENS4_18smem_ptr_flag_bitsILi32EEENSR_INS5_IJNSA_ILi8EEENSA_ILi32EEEEEENS5_IJS16_SC_EEEEEEEvNS4_8identityESZ_S1A_vS1B_EENS_8epilogue10collective18CollectiveEpilogueINS1D_23Sm100TmaWarpSpecializedILi4ELi2ELi16ELb1ELb0EEEJNS5_IJNSA_ILi64EEESF_SF_EEENS5_IJNSR_IS1I_SC_EENSR_INS5_IJNSA_ILi16EEESB_EEENS5_IJSC_S1I_EEEEEEEESH_SI_SH_SI_NS1D_6fusion15FusionCallbacksIS1H_NS1Q_17LinearCombinationISH_fSH_fLNS_15FloatRoundStyleE2EEES1J_S1P_JEEENS4_5SM1004TMEM4LOAD26SM100_TMEM_LOAD_32dp32b16xENS4_13SM90_TMA_LOADENS10_INS11_ILi2ELi4ELi3EEES14_NSR_INS5_IJS15_S1L_EEENS5_IJS1L_SC_EEEEEEENS4_39AutoVectorizingCopyWithAssumedAlignmentILi128EEENS4_14SM90_TMA_STOREES25_S27_S27_EEEvvEEEEvNT_6ParamsE) ;  /* 0xffffff5c02547950 */ /* 0x000fea0003c3ffff */
.L_x_197:
[----:B------:R-:W-:-:S00]  /*a2b0*/  BRA `(.L_x_197) ;  /* 0xfffffffc00fc7947 */ /* 0x000fc0000383ffff */
[----:B------:R-:W-:-:S00]  /*a2c0*/  NOP ;  /* 0x0000000000007918 */ /* 0x000fc00000000000 */
        /* <DEDUP_REMOVED lines=11> */
.L_x_198:


//--------------------- .nv.global.init           --------------------------
	.section	.nv.global.init,"aw",@progbits
.nv.global.init:
	.type		$str$27,@object
	.size		$str$27,($str$28 - $str$27)
$str$27:
        /*0000*/ 	.byte	0x28, 0x61, 0x64, 0x64, 0x72, 0x65, 0x73, 0x73, 0x20, 0x26, 0x20, 0x6d, 0x61, 0x73, 0x6b, 0x29
        /*0010*/ 	.byte	0x20, 0x3d, 0x3d, 0x20, 0x30, 0x00
	.type		$str$28,@object
	.size		$str$28,($str$26 - $str$28)
$str$28:
        /*0016*/ 	.byte	0x2f, 0x74, 0x6d, 0x70, 0x2f, 0x63, 0x75, 0x74, 0x6c, 0x61, 0x73, 0x73, 0x5f, 0x73, 0x77, 0x65
        /*0026*/ 	.byte	0x65, 0x70, 0x5f, 0x73, 0x72, 0x63, 0x2f, 0x69, 0x6e, 0x63, 0x6c, 0x75, 0x64, 0x65, 0x2f, 0x63
        /*0036*/ 	.byte	0x75, 0x74, 0x65, 0x2f, 0x70, 0x6f, 0x69, 0x6e, 0x74, 0x65, 0x72, 0x5f, 0x66, 0x6c, 0x61, 0x67
        /*0046*/ 	.byte	0x67, 0x65, 0x64, 0x2e, 0x68, 0x70, 0x70, 0x00
	.type		$str$26,@object
	.size		$str$26,($str$25 - $str$26)
$str$26:
        /*004e*/ 	.byte	0x2f, 0x74, 0x6d, 0x70, 0x2f, 0x63, 0x75, 0x74, 0x6c, 0x61, 0x73, 0x73, 0x5f, 0x73, 0x77, 0x65
        /*005e*/ 	.byte	0x65, 0x70, 0x5f, 0x73, 0x72, 0x63, 0x2f, 0x69, 0x6e, 0x63, 0x6c, 0x75, 0x64, 0x65, 0x2f, 0x63
        /*006e*/ 	.byte	0x75, 0x74, 0x65, 0x2f, 0x61, 0x74, 0x6f, 0x6d, 0x2f, 0x63, 0x6f, 0x70, 0x79, 0x5f, 0x74, 0x72
        /*007e*/ 	.byte	0x61, 0x69, 0x74, 0x73, 0x5f, 0x73, 0x6d, 0x31, 0x30, 0x30, 0x2e, 0x68, 0x70, 0x70, 0x00
	.type		$str$25,@object
	.size		$str$25,(__unnamed_1 - $str$25)
$str$25:
        /*008d*/ 	.byte	0x28, 0x28, 0x75, 0x69, 0x6e, 0x74, 0x33, 0x32, 0x5f, 0x74, 0x28, 0x74, 0x68, 0x72, 0x65, 0x61
        /*009d*/ 	.byte	0x64, 0x49, 0x64, 0x78, 0x2e, 0x78, 0x29, 0x20, 0x2f, 0x20, 0x33, 0x32, 0x29, 0x20, 0x25, 0x20
        /*00ad*/ 	.byte	0x34, 0x29, 0x20, 0x3d, 0x3d, 0x20, 0x28, 0x28, 0x28, 0x74, 0x6d, 0x65, 0x6d, 0x5f, 0x61, 0x64
        /*00bd*/ 	.byte	0x64, 0x72, 0x20, 0x3e, 0x3e, 0x20, 0x31, 0x36, 0x29, 0x20, 0x2f, 0x20, 0x33, 0x32, 0x29, 0x20
        /*00cd*/ 	.byte	0x25, 0x20, 0x34, 0x29, 0x00
	.type		__unnamed_1,@object
	.size		__unnamed_1,(__unnamed_2 - __unnamed_1)
__unnamed_1:
        /*00d2*/ 	.byte	0x61, 0x75, 0x74, 0x6f, 0x20, 0x63, 0x75, 0x74, 0x65, 0x3a, 0x3a, 0x61, 0x73, 0x5f, 0x70, 0x6f
        /* <DEDUP_REMOVED lines=24> */
        /*0262*/ 	.byte	0x43, 0x3c, 0x32, 0x30, 0x34, 0x38, 0x3e, 0x3e, 0x3e, 0x3e, 0x5d, 0x00
	.type		__unnamed_2,@object
	.size		__unnamed_2,(.L_2 - __unnamed_2)
__unnamed_2:
        /* <DEDUP_REMOVED lines=42> */
        /*050e*/ 	.byte	0x3e, 0x5d, 0x00
.L_2:


//--------------------- .nv.shared._ZN7cutlass13device_kernelINS_4gemm6kernel13GemmUniversalIN4cute5tupleIJiiiiEEENS1_10collective13CollectiveMmaINS1_35MainloopSm100TmaUmmaWarpSpecializedILi3ELi2ELi4ENS5_IJNS4_1CILi2EEENSA_ILi1EEESC_EEEEENS5_IJNSA_ILi128EEESF_SF_EEENS_10tfloat32_tENS5_IJlSC_lEEESH_SI_NS4_8TiledMMAINS4_8MMA_AtomIJNS4_23SM100_MMA_TF32_2x1SM_SSISH_SH_fLi128ELi128ELNS4_4UMMA5MajorE0ELSN_0ELNSM_7ScaleInE0ELSO_0EEEEEENS4_6LayoutINS5_IJSC_SC_SC_EEENS5_IJNSA_ILi0EEEST_ST_EEEEENS5_IJNS4_10UnderscoreESW_SW_EEEEENS4_18SM100_TMA_2SM_LOADENS4_14ComposedLayoutINS4_7SwizzleILi3ELi4ELi3EEENS4_18smem_ptr_flag_bitsILi32EEENSR_INS5_IJNSA_ILi8EEENSA_ILi32EEEEEENS5_IJS16_SC_EEEEEEEvNS4_8identityESZ_S1A_vS1B_EENS_8epilogue10collective18CollectiveEpilogueINS1D_23Sm100TmaWarpSpecializedILi4ELi2ELi16ELb1ELb0EEEJNS5_IJNSA_ILi64EEESF_SF_EEENS5_IJNSR_IS1I_SC_EENSR_INS5_IJNSA_ILi16EEESB_EEENS5_IJSC_S1I_EEEEEEEESH_SI_SH_SI_NS1D_6fusion15FusionCallbacksIS1H_NS1Q_17LinearCombinationISH_fSH_fLNS_15FloatRoundStyleE2EEES1J_S1P_JEEENS4_5SM1004TMEM4LOAD26SM100_TMEM_LOAD_32dp32b16xENS4_13SM90_TMA_LOADENS10_INS11_ILi2ELi4ELi3EEES14_NSR_INS5_IJS15_S1L_EEENS5_IJS1L_SC_EEEEEEENS4_39AutoVectorizingCopyWithAssumedAlignmentILi128EEENS4_14SM90_TMA_STOREES25_S27_S27_EEEvvEEEEvNT_6ParamsE --------------------------
	.section	.nv.shared._ZN7cutlass13device_kernelINS_4gemm6kernel13GemmUniversalIN4cute5tupleIJiiiiEEENS1_10collective13CollectiveMmaINS1_35MainloopSm100TmaUmmaWarpSpecializedILi3ELi2ELi4ENS5_IJNS4_1CILi2EEENSA_ILi1EEESC_EEEEENS5_IJNSA_ILi128EEESF_SF_EEENS_10tfloat32_tENS5_IJlSC_lEEESH_SI_NS4_8TiledMMAINS4_8MMA_AtomIJNS4_23SM100_MMA_TF32_2x1SM_SSISH_SH_fLi128ELi128ELNS4_4UMMA5MajorE0ELSN_0ELNSM_7ScaleInE0ELSO_0EEEEEENS4_6LayoutINS5_IJSC_SC_SC_EEENS5_IJNSA_ILi0EEEST_ST_EEEEENS5_IJNS4_10UnderscoreESW_SW_EEEEENS4_18SM100_TMA_2SM_LOADENS4_14ComposedLayoutINS4_7SwizzleILi3ELi4ELi3EEENS4_18smem_ptr_flag_bitsILi32EEENSR_INS5_IJNSA_ILi8EEENSA_ILi32EEEEEENS5_IJS16_SC_EEEEEEEvNS4_8identityESZ_S1A_vS1B_EENS_8epilogue10collective18CollectiveEpilogueINS1D_23Sm100TmaWarpSpecializedILi4ELi2ELi16ELb1ELb0EEEJNS5_IJNSA_ILi64EEESF_SF_EEENS5_IJNSR_IS1I_SC_EENSR_INS5_IJNSA_ILi16EEESB_EEENS5_IJSC_S1I_EEEEEEEESH_SI_SH_SI_NS1D_6fusion15FusionCallbacksIS1H_NS1Q_17LinearCombinationISH_fSH_fLNS_15FloatRoundStyleE2EEES1J_S1P_JEEENS4_5SM1004TMEM4LOAD26SM100_TMEM_LOAD_32dp32b16xENS4_13SM90_TMA_LOADENS10_INS11_ILi2ELi4ELi3EEES14_NSR_INS5_IJS15_S1L_EEENS5_IJS1L_SC_EEEEEEENS4_39AutoVectorizingCopyWithAssumedAlignmentILi128EEENS4_14SM90_TMA_STOREES25_S27_S27_EEEvvEEEEvNT_6ParamsE,"aw",@nobits
	.sectionflags	@""
	.align	16
	.zero		1024


//--------------------- .nv.shared.reserved.0     --------------------------
	.section	.nv.shared.reserved.0,"aw",@nobits
	.weak		__nv_reservedSMEM_offset_0_alias
	.size		__nv_reservedSMEM_offset_0_alias, 0, 64
	.other		__nv_reservedSMEM_offset_0_alias,@"STO_CUDA_RESERVED_SHARED STV_DEFAULT"
__nv_reservedSMEM_offset_0_alias:
	.zero		0
.nv.shared.reserved.0:
	.zero		64
	.weak		__nv_reservedSMEM_tcgen05_partition
	.type		__nv_reservedSMEM_tcgen05_partition,@object
	.size		__nv_reservedSMEM_tcgen05_partition,(.L_0 - __nv_reservedSMEM_tcgen05_partition)
__nv_reservedSMEM_tcgen05_partition:
	.zero		32
.L_0:


//--------------------- .nv.global                --------------------------
	.section	.nv.global,"aw",@nobits
.nv.global:
	.type		_ZN40_INTERNAL_7768dc1a_4_k_cu_710c2a7e_100454cute1_E,@object
	.size		_ZN40_INTERNAL_7768dc1a_4_k_cu_710c2a7e_100454cute1_E,(_ZN40_INTERNAL_7768dc1a_4_k_cu_710c2a7e_100454cuda3std3__45__cpo6cbeginE - _ZN40_INTERNAL_7768dc1a_4_k_cu_710c2a7e_100454cute1_E)
_ZN40_INTERNAL_7768dc1a_4_k_cu_710c2a7e_100454cute1_E:
	.zero		1
	.type		_ZN40_INTERNAL_7768dc1a_4_k_cu_710c2a7e_100454cuda3std3__45__cpo6cbeginE,@object
	.size		_ZN40_INTERNAL_7768dc1a_4_k_cu_710c2a7e_100454cuda3std3__45__cpo6cbeginE,(_ZN40_INTERNAL_7768dc1a_4_k_cu_710c2a7e_100454cuda3std3__48in_placeE - _ZN40_INTERNAL_7768dc1a_4_k_cu_710c2a7e_100454cuda3std3__45__cpo6cbeginE)
_ZN40_INTERNAL_7768dc1a_4_k_cu_710c2a7e_100454cuda3std3__45__cpo6cbeginE:
	.zero		1
	.type		_ZN40_INTERNAL_7768dc1a_4_k_cu_710c2a7e_100454cuda3std3__48in_placeE,@object
	.size		_ZN40_INTERNAL_7768dc1a_4_k_cu_710c2a7e_100454cuda3std3__48in_placeE,(_ZN40_INTERNAL_7768dc1a_4_k_cu_710c2a7e_100454cuda3std6ranges3__45__cpo9iter_moveE - _ZN40_INTERNAL_7768dc1a_4_k_cu_710c2a7e_100454cuda3std3__48in_placeE)
_ZN40_INTERNAL_7768dc1a_4_k_cu_710c2a7e_100454cuda3std3__48in_placeE:
	.zero		1
	.type		_ZN40_INTERNAL_7768dc1a_4_k_cu_710c2a7e_100454cuda3std6ranges3__45__cpo9iter_moveE,@object
	.size		_ZN40_INTERNAL_7768dc1a_4_k_cu_710c2a7e_100454cuda3std6ranges3__45__cpo9iter_moveE,(_ZN40_INTERNAL_7768dc1a_4_k_cu_710c2a7e_100454cuda3std3__45__cpo5beginE - _ZN40_INTERNAL_7768dc1a_4_k_cu_710c2a7e_100454cuda3std6ranges3__45__cpo9iter_moveE)
_ZN40_INTERNAL_7768dc1a_4_k_cu_710c2a7e_100454cuda3std6ranges3__45__cpo9iter_moveE:
	.zero		1
	.type		_ZN40_INTERNAL_7768dc1a_4_k_cu_710c2a7e_100454cuda3std3__45__cpo5beginE,@object
	.size		_ZN40_INTERNAL_7768dc1a_4_k_cu_710c2a7e_100454cuda3std3__45__cpo5beginE,(_ZN40_INTERNAL_7768dc1a_4_k_cu_710c2a7e_100454cuda3std3__442_GLOBAL__N__7768dc1a_4_k_cu_710c2a7e_100456ignoreE - _ZN40_INTERNAL_7768dc1a_4_k_cu_710c2a7e_100454cuda3std3__45__cpo5beginE)
_ZN40_INTERNAL_7768dc1a_4_k_cu_710c2a7e_100454cuda3std3__45__cpo5beginE:
	.zero		1
	.type		_ZN40_INTERNAL_7768dc1a_4_k_cu_710c2a7e_100454cuda3std3__442_GLOBAL__N__7768dc1a_4_k_cu_710c2a7e_100456ignoreE,@object
	.size		_ZN40_INTERNAL_7768dc1a_4_k_cu_710c2a7e_100454cuda3std3__442_GLOBAL__N__7768dc1a_4_k_cu_710c2a7e_100456ignoreE,(_ZN40_INTERNAL_7768dc1a_4_k_cu_710c2a7e_100454cute7productE - _ZN40_INTERNAL_7768dc1a_4_k_cu_710c2a7e_100454cuda3std3__442_GLOBAL__N__7768dc1a_4_k_cu_710c2a7e_100456ignoreE)
_ZN40_INTERNAL_7768dc1a_4_k_cu_710c2a7e_100454cuda3std3__442_GLOBAL__N__7768dc1a_4_k_cu_710c2a7e_100456ignoreE:
	.zero		1
	.type		_ZN40_INTERNAL_7768dc1a_4_k_cu_710c2a7e_100454cute7productE,@object
	.size		_ZN40_INTERNAL_7768dc1a_4_k_cu_710c2a7e_100454cute7productE,(_ZN40_INTERNAL_7768dc1a_4_k_cu_710c2a7e_100454cuda3std3__45__cpo3endE - _ZN40_INTERNAL_7768dc1a_4_k_cu_710c2a7e_100454cute7productE)
_ZN40_INTERNAL_7768dc1a_4_k_cu_710c2a7e_100454cute7productE:
	.zero		1
	.type		_ZN40_INTERNAL_7768dc1a_4_k_cu_710c2a7e_100454cuda3std3__45__cpo3endE,@object
	.size		_ZN40_INTERNAL_7768dc1a_4_k_cu_710c2a7e_100454cuda3std3__45__cpo3endE,(_ZN40_INTERNAL_7768dc1a_4_k_cu_710c2a7e_100454cuda3std3__419piecewise_constructE - _ZN40_INTERNAL_7768dc1a_4_k_cu_710c2a7e_100454cuda3std3__45__cpo3endE)
_ZN40_INTERNAL_7768dc1a_4_k_cu_710c2a7e_100454cuda3std3__45__cpo3endE:
	.zero		1
	.type		_ZN40_INTERNAL_7768dc1a_4_k_cu_710c2a7e_100454cuda3std3__419piecewise_constructE,@object
	.size		_ZN40_INTERNAL_7768dc1a_4_k_cu_710c2a7e_100454cuda3std3__419piecewise_constructE,(_ZN40_INTERNAL_7768dc1a_4_k_cu_710c2a7e_100454cuda3std3__45__cpo4cendE - _ZN40_INTERNAL_7768dc1a_4_k_cu_710c2a7e_100454cuda3std3__419piecewise_constructE)
_ZN40_INTERNAL_7768dc1a_4_k_cu_710c2a7e_100454cuda3std3__419piecewise_constructE:
	.zero		1
	.type		_ZN40_INTERNAL_7768dc1a_4_k_cu_710c2a7e_100454cuda3std3__45__cpo4cendE,@object
	.size		_ZN40_INTERNAL_7768dc1a_4_k_cu_710c2a7e_100454cuda3std3__45__cpo4cendE,(_ZN40_INTERNAL_7768dc1a_4_k_cu_710c2a7e_100454cuda3std6ranges3__45__cpo4swapE - _ZN40_INTERNAL_7768dc1a_4_k_cu_710c2a7e_100454cuda3std3__45__cpo4cendE)
_ZN40_INTERNAL_7768dc1a_4_k_cu_710c2a7e_100454cuda3std3__45__cpo4cendE:
	.zero		1
	.type		_ZN40_INTERNAL_7768dc1a_4_k_cu_710c2a7e_100454cuda3std6ranges3__45__cpo4swapE,@object
	.size		_ZN40_INTERNAL_7768dc1a_4_k_cu_710c2a7e_100454cuda3std6ranges3__45__cpo4swapE,(.L_10 - _ZN40_INTERNAL_7768dc1a_4_k_cu_710c2a7e_100454cuda3std6ranges3__45__cpo4swapE)
_ZN40_INTERNAL_7768dc1a_4_k_cu_710c2a7e_100454cuda3std6ranges3__45__cpo4swapE:
	.zero		1
.L_10:


//--------------------- .nv.constant0._ZN7cutlass13device_kernelINS_4gemm6kernel13GemmUniversalIN4cute5tupleIJiiiiEEENS1_10collective13CollectiveMmaINS1_35MainloopSm100TmaUmmaWarpSpecializedILi3ELi2ELi4ENS5_IJNS4_1CILi2EEENSA_ILi1EEESC_EEEEENS5_IJNSA_ILi128EEESF_SF_EEENS_10tfloat32_tENS5_IJlSC_lEEESH_SI_NS4_8TiledMMAINS4_8MMA_AtomIJNS4_23SM100_MMA_TF32_2x1SM_SSISH_SH_fLi128ELi128ELNS4_4UMMA5MajorE0ELSN_0ELNSM_7ScaleInE0ELSO_0EEEEEENS4_6LayoutINS5_IJSC_SC_SC_EEENS5_IJNSA_ILi0EEEST_ST_EEEEENS5_IJNS4_10UnderscoreESW_SW_EEEEENS4_18SM100_TMA_2SM_LOADENS4_14ComposedLayoutINS4_7SwizzleILi3ELi4ELi3EEENS4_18smem_ptr_flag_bitsILi32EEENSR_INS5_IJNSA_ILi8EEENSA_ILi32EEEEEENS5_IJS16_SC_EEEEEEEvNS4_8identityESZ_S1A_vS1B_EENS_8epilogue10collective18CollectiveEpilogueINS1D_23Sm100TmaWarpSpecializedILi4ELi2ELi16ELb1ELb0EEEJNS5_IJNSA_ILi64EEESF_SF_EEENS5_IJNSR_IS1I_SC_EENSR_INS5_IJNSA_ILi16EEESB_EEENS5_IJSC_S1I_EEEEEEEESH_SI_SH_SI_NS1D_6fusion15FusionCallbacksIS1H_NS1Q_17LinearCombinationISH_fSH_fLNS_15FloatRoundStyleE2EEES1J_S1P_JEEENS4_5SM1004TMEM4LOAD26SM100_TMEM_LOAD_32dp32b16xENS4_13SM90_TMA_LOADENS10_INS11_ILi2ELi4ELi3EEES14_NSR_INS5_IJS15_S1L_EEENS5_IJS1L_SC_EEEEEEENS4_39AutoVectorizingCopyWithAssumedAlignmentILi128EEENS4_14SM90_TMA_STOREES25_S27_S27_EEEvvEEEEvNT_6ParamsE --------------------------
	.section	.nv.constant0._ZN7cutlass13device_kernelINS_4gemm6kernel13GemmUniversalIN4cute5tupleIJiiiiEEENS1_10collective13CollectiveMmaINS1_35MainloopSm100TmaUmmaWarpSpecializedILi3ELi2ELi4ENS5_IJNS4_1CILi2EEENSA_ILi1EEESC_EEEEENS5_IJNSA_ILi128EEESF_SF_EEENS_10tfloat32_tENS5_IJlSC_lEEESH_SI_NS4_8TiledMMAINS4_8MMA_AtomIJNS4_23SM100_MMA_TF32_2x1SM_SSISH_SH_fLi128ELi128ELNS4_4UMMA5MajorE0ELSN_0ELNSM_7ScaleInE0ELSO_0EEEEEENS4_6LayoutINS5_IJSC_SC_SC_EEENS5_IJNSA_ILi0EEEST_ST_EEEEENS5_IJNS4_10UnderscoreESW_SW_EEEEENS4_18SM100_TMA_2SM_LOADENS4_14ComposedLayoutINS4_7SwizzleILi3ELi4ELi3EEENS4_18smem_ptr_flag_bitsILi32EEENSR_INS5_IJNSA_ILi8EEENSA_ILi32EEEEEENS5_IJS16_SC_EEEEEEEvNS4_8identityESZ_S1A_vS1B_EENS_8epilogue10collective18CollectiveEpilogueINS1D_23Sm100TmaWarpSpecializedILi4ELi2ELi16ELb1ELb0EEEJNS5_IJNSA_ILi64EEESF_SF_EEENS5_IJNSR_IS1I_SC_EENSR_INS5_IJNSA_ILi16EEESB_EEENS5_IJSC_S1I_EEEEEEEESH_SI_SH_SI_NS1D_6fusion15FusionCallbacksIS1H_NS1Q_17LinearCombinationISH_fSH_fLNS_15FloatRoundStyleE2EEES1J_S1P_JEEENS4_5SM1004TMEM4LOAD26SM100_TMEM_LOAD_32dp32b16xENS4_13SM90_TMA_LOADENS10_INS11_ILi2ELi4ELi3EEES14_NSR_INS5_IJS15_S1L_EEENS5_IJS1L_SC_EEEEEEENS4_39AutoVectorizingCopyWithAssumedAlignmentILi128EEENS4_14SM90_TMA_STOREES25_S27_S27_EEEvvEEEEvNT_6ParamsE,"a",@progbits
	.sectionflags	@""
	.align	4
.nv.constant0._ZN7cutlass13device_kernelINS_4gemm6kernel13GemmUniversalIN4cute5tupleIJiiiiEEENS1_10collective13CollectiveMmaINS1_35MainloopSm100TmaUmmaWarpSpecializedILi3ELi2ELi4ENS5_IJNS4_1CILi2EEENSA_ILi1EEESC_EEEEENS5_IJNSA_ILi128EEESF_SF_EEENS_10tfloat32_tENS5_IJlSC_lEEESH_SI_NS4_8TiledMMAINS4_8MMA_AtomIJNS4_23SM100_MMA_TF32_2x1SM_SSISH_SH_fLi128ELi128ELNS4_4UMMA5MajorE0ELSN_0ELNSM_7ScaleInE0ELSO_0EEEEEENS4_6LayoutINS5_IJSC_SC_SC_EEENS5_IJNSA_ILi0EEEST_ST_EEEEENS5_IJNS4_10UnderscoreESW_SW_EEEEENS4_18SM100_TMA_2SM_LOADENS4_14ComposedLayoutINS4_7SwizzleILi3ELi4ELi3EEENS4_18smem_ptr_flag_bitsILi32EEENSR_INS5_IJNSA_ILi8EEENSA_ILi32EEEEEENS5_IJS16_SC_EEEEEEEvNS4_8identityESZ_S1A_vS1B_EENS_8epilogue10collective18CollectiveEpilogueINS1D_23Sm100TmaWarpSpecializedILi4ELi2ELi16ELb1ELb0EEEJNS5_IJNSA_ILi64EEESF_SF_EEENS5_IJNSR_IS1I_SC_EENSR_INS5_IJNSA_ILi16EEESB_EEENS5_IJSC_S1I_EEEEEEEESH_SI_SH_SI_NS1D_6fusion15FusionCallbacksIS1H_NS1Q_17LinearCombinationISH_fSH_fLNS_15FloatRoundStyleE2EEES1J_S1P_JEEENS4_5SM1004TMEM4LOAD26SM100_TMEM_LOAD_32dp32b16xENS4_13SM90_TMA_LOADENS10_INS11_ILi2ELi4ELi3EEES14_NSR_INS5_IJS15_S1L_EEENS5_IJS1L_SC_EEEEEEENS4_39AutoVectorizingCopyWithAssumedAlignmentILi128EEENS4_14SM90_TMA_STOREES25_S27_S27_EEEvvEEEEvNT_6ParamsE:
	.zero		2944


//--------------------- SYMBOLS --------------------------

	.type		.nv.reservedSmem.offset0,@object
	.size		.nv.reservedSmem.offset0,0x4
	.type		.nv.reservedSmem.cap,@object
	.size		.nv.reservedSmem.cap,0x4
	.type		__assertfail,@function
